// auto-generated by cutlass_sweep.gemm — config: {"arch": "sm_90", "cluster_m": 2, "cluster_n": 1, "dtype": "tf32", "stages": 3, "tile_k": 128, "tile_m": 128, "tile_n": 64}
#include "cutlass/cutlass.h"
#include "cutlass/gemm/collective/collective_builder.hpp"
#include "cutlass/gemm/device/gemm_universal_adapter.h"
#include "cutlass/gemm/kernel/gemm_universal.hpp"
#include "cutlass/epilogue/collective/collective_builder.hpp"

using ElemA = cutlass::tfloat32_t;
using ElemB = cutlass::tfloat32_t;
using ElemCD = cutlass::tfloat32_t;
using Acc  = float;
using TileShape    = cute::Shape<cute::_128, cute::_64, cute::_128>;
using ClusterShape = cute::Shape<cute::_2, cute::_1, cute::_1>;

using CollectiveEpilogue = typename cutlass::epilogue::collective::CollectiveBuilder<
    cutlass::arch::Sm90, cutlass::arch::OpClassTensorOp,
    TileShape, ClusterShape,
    cutlass::epilogue::collective::EpilogueTileAuto,
    Acc, Acc,
    ElemCD, cutlass::layout::RowMajor, 128 / cutlass::sizeof_bits<ElemCD>::value,
    ElemCD, cutlass::layout::RowMajor, 128 / cutlass::sizeof_bits<ElemCD>::value,
    cutlass::epilogue::collective::EpilogueScheduleAuto
  >::CollectiveOp;

using CollectiveMainloop = typename cutlass::gemm::collective::CollectiveBuilder<
    cutlass::arch::Sm90, cutlass::arch::OpClassTensorOp,
    ElemA, cutlass::layout::RowMajor, 128 / cutlass::sizeof_bits<ElemA>::value,
    ElemB, cutlass::layout::ColumnMajor, 128 / cutlass::sizeof_bits<ElemB>::value,
    Acc,
    TileShape, ClusterShape,
    cutlass::gemm::collective::StageCount<3>,
    cutlass::gemm::collective::KernelScheduleAuto
  >::CollectiveOp;

using GemmKernel = cutlass::gemm::kernel::GemmUniversal<
    cute::Shape<int,int,int,int>,
    CollectiveMainloop,
    CollectiveEpilogue
>;
using Gemm = cutlass::gemm::device::GemmUniversalAdapter<GemmKernel>;

// Force the device kernel symbol into the cubin without needing a host main.
auto* _anchor = &cutlass::device_kernel<GemmKernel>;


// ===== COMPILED SASS (sm_90a) =====

	.target	sm_90a

	.elftype	@"ET_EXEC"


//--------------------- .note.nv.tkinfo           --------------------------
	.section	.note.nv.tkinfo,"",@"SHT_NOTE"
	.sectionflags	@"SHF_NOTE_NV_TKINFO"
	.tkinfo
        /*0018*/ 	.word	0x00000002
        /*0030*/ 	.string	""
        /*0030*/ 	.string	"ptxas"
        /*0030*/ 	.string	"Cuda compilation tools, release 13.0, V13.0.88"
        /*0030*/ 	.string	"Build cuda_13.0.r13.0/compiler.36424714_0"
        /*0030*/ 	.string	"-arch sm_90a -m 64 "



//--------------------- .note.nv.cuinfo           --------------------------
	.section	.note.nv.cuinfo,"",@"SHT_NOTE"
	.sectionflags	@"SHF_NOTE_NV_CUINFO"
        /*0018*/ 	.short	0x0002
        /*001a*/ 	.short	0x005a
        /*001c*/ 	.short	0x0082
	.zero		2


//--------------------- .nv.info                  --------------------------
	.section	.nv.info,"",@"SHT_CUDA_INFO"
	.align	4


	//----- nvinfo : EIATTR_REGCOUNT
	.align		4
        /*0000*/ 	.byte	0x04, 0x2f
        /*0002*/ 	.short	(.L_15 - .L_14)
	.align		4
.L_14:
        /*0004*/ 	.word	index@(_ZN7cutlass13device_kernelINS_4gemm6kernel13GemmUniversalIN4cute5tupleIJiiiiEEENS1_10collective13CollectiveMmaINS1_34MainloopSm90TmaGmmaWarpSpecializedILi3ENS5_IJNS4_1CILi2EEENSA_ILi1EEESC_EEENS1_35KernelTmaWarpSpecializedCooperativeEEENS5_IJNSA_ILi128EEENSA_ILi64EEESG_EEENS_10tfloat32_tENS5_IJlSC_lEEESJ_SK_NS4_8TiledMMAINS4_8MMA_AtomIJNS4_4SM904GMMA29MMA_64x64x8_F32TF32TF32_SS_TNILNSO_7ScaleInE1ELSQ_1EEEEEENS4_6LayoutISD_NS5_IJSC_NSA_ILi0EEESU_EEEEENS5_IJNS4_10UnderscoreESX_SX_EEEEENS4_13SM90_TMA_LOADENS4_14ComposedLayoutINS4_7SwizzleILi3ELi4ELi3EEENS4_18smem_ptr_flag_bitsILi32EEENST_INS5_IJNSA_ILi8EEENSA_ILi32EEEEEENS5_IJS17_SC_EEEEEEEvNS4_8identityENS4_23SM90_TMA_LOAD_MULTICASTES1B_vS1C_EENS_8epilogue10collective6detail29Sm90TmaWarpSpecializedAdapterINS1G_15DefaultEpilogueISJ_SK_SK_NS1F_6thread17LinearCombinationISJ_Li1EffLNS1K_9ScaleType4KindE0ELNS_15FloatRoundStyleE2ESJ_EENS1_15EpilogueDefaultEEEEEvvEEEEvNT_6ParamsE)
        /*0008*/ 	.word	0x000000a8


	//----- nvinfo : EIATTR_FRAME_SIZE
	.align		4
.L_15:
        /*000c*/ 	.byte	0x04, 0x11
        /*000e*/ 	.short	(.L_17 - .L_16)
	.align		4
.L_16:
        /*0010*/ 	.word	index@(_ZN7cutlass13device_kernelINS_4gemm6kernel13GemmUniversalIN4cute5tupleIJiiiiEEENS1_10collective13CollectiveMmaINS1_34MainloopSm90TmaGmmaWarpSpecializedILi3ENS5_IJNS4_1CILi2EEENSA_ILi1EEESC_EEENS1_35KernelTmaWarpSpecializedCooperativeEEENS5_IJNSA_ILi128EEENSA_ILi64EEESG_EEENS_10tfloat32_tENS5_IJlSC_lEEESJ_SK_NS4_8TiledMMAINS4_8MMA_AtomIJNS4_4SM904GMMA29MMA_64x64x8_F32TF32TF32_SS_TNILNSO_7ScaleInE1ELSQ_1EEEEEENS4_6LayoutISD_NS5_IJSC_NSA_ILi0EEESU_EEEEENS5_IJNS4_10UnderscoreESX_SX_EEEEENS4_13SM90_TMA_LOADENS4_14ComposedLayoutINS4_7SwizzleILi3ELi4ELi3EEENS4_18smem_ptr_flag_bitsILi32EEENST_INS5_IJNSA_ILi8EEENSA_ILi32EEEEEENS5_IJS17_SC_EEEEEEEvNS4_8identityENS4_23SM90_TMA_LOAD_MULTICASTES1B_vS1C_EENS_8epilogue10collective6detail29Sm90TmaWarpSpecializedAdapterINS1G_15DefaultEpilogueISJ_SK_SK_NS1F_6thread17LinearCombinationISJ_Li1EffLNS1K_9ScaleType4KindE0ELNS_15FloatRoundStyleE2ESJ_EENS1_15EpilogueDefaultEEEEEvvEEEEvNT_6ParamsE)
        /*0014*/ 	.word	0x00000000


	//----- nvinfo : EIATTR_MIN_STACK_SIZE
	.align		4
.L_17:
        /*0018*/ 	.byte	0x04, 0x12
        /*001a*/ 	.short	(.L_19 - .L_18)
	.align		4
.L_18:
        /*001c*/ 	.word	index@(_ZN7cutlass13device_kernelINS_4gemm6kernel13GemmUniversalIN4cute5tupleIJiiiiEEENS1_10collective13CollectiveMmaINS1_34MainloopSm90TmaGmmaWarpSpecializedILi3ENS5_IJNS4_1CILi2EEENSA_ILi1EEESC_EEENS1_35KernelTmaWarpSpecializedCooperativeEEENS5_IJNSA_ILi128EEENSA_ILi64EEESG_EEENS_10tfloat32_tENS5_IJlSC_lEEESJ_SK_NS4_8TiledMMAINS4_8MMA_AtomIJNS4_4SM904GMMA29MMA_64x64x8_F32TF32TF32_SS_TNILNSO_7ScaleInE1ELSQ_1EEEEEENS4_6LayoutISD_NS5_IJSC_NSA_ILi0EEESU_EEEEENS5_IJNS4_10UnderscoreESX_SX_EEEEENS4_13SM90_TMA_LOADENS4_14ComposedLayoutINS4_7SwizzleILi3ELi4ELi3EEENS4_18smem_ptr_flag_bitsILi32EEENST_INS5_IJNSA_ILi8EEENSA_ILi32EEEEEENS5_IJS17_SC_EEEEEEEvNS4_8identityENS4_23SM90_TMA_LOAD_MULTICASTES1B_vS1C_EENS_8epilogue10collective6detail29Sm90TmaWarpSpecializedAdapterINS1G_15DefaultEpilogueISJ_SK_SK_NS1F_6thread17LinearCombinationISJ_Li1EffLNS1K_9ScaleType4KindE0ELNS_15FloatRoundStyleE2ESJ_EENS1_15EpilogueDefaultEEEEEvvEEEEvNT_6ParamsE)
        /*0020*/ 	.word	0x00000000
.L_19:


//--------------------- .nv.compat                --------------------------
	.section	.nv.compat,"",@"SHT_CUDA_COMPAT_INFO"
	.align	4
        /*0000*/ 	.byte	0x02, 0x09, 0x01, 0x00, 0x02, 0x02, 0x04, 0x00, 0x02, 0x05, 0x05, 0x00, 0x03, 0x07, 0x01, 0x01
        /*0010*/ 	.byte	0x02, 0x03, 0x01, 0x00, 0x02, 0x06, 0x01, 0x00, 0x04, 0x0b, 0x08, 0x00, 0x00, 0x00, 0x00, 0x00
        /*0020*/ 	.byte	0x00, 0x00, 0x00, 0x00


//--------------------- .nv.info._ZN7cutlass13device_kernelINS_4gemm6kernel13GemmUniversalIN4cute5tupleIJiiiiEEENS1_10collective13CollectiveMmaINS1_34MainloopSm90TmaGmmaWarpSpecializedILi3ENS5_IJNS4_1CILi2EEENSA_ILi1EEESC_EEENS1_35KernelTmaWarpSpecializedCooperativeEEENS5_IJNSA_ILi128EEENSA_ILi64EEESG_EEENS_10tfloat32_tENS5_IJlSC_lEEESJ_SK_NS4_8TiledMMAINS4_8MMA_AtomIJNS4_4SM904GMMA29MMA_64x64x8_F32TF32TF32_SS_TNILNSO_7ScaleInE1ELSQ_1EEEEEENS4_6LayoutISD_NS5_IJSC_NSA_ILi0EEESU_EEEEENS5_IJNS4_10UnderscoreESX_SX_EEEEENS4_13SM90_TMA_LOADENS4_14ComposedLayoutINS4_7SwizzleILi3ELi4ELi3EEENS4_18smem_ptr_flag_bitsILi32EEENST_INS5_IJNSA_ILi8EEENSA_ILi32EEEEEENS5_IJS17_SC_EEEEEEEvNS4_8identityENS4_23SM90_TMA_LOAD_MULTICASTES1B_vS1C_EENS_8epilogue10collective6detail29Sm90TmaWarpSpecializedAdapterINS1G_15DefaultEpilogueISJ_SK_SK_NS1F_6thread17LinearCombinationISJ_Li1EffLNS1K_9ScaleType4KindE0ELNS_15FloatRoundStyleE2ESJ_EENS1_15EpilogueDefaultEEEEEvvEEEEvNT_6ParamsE --------------------------
	.section	.nv.info._ZN7cutlass13device_kernelINS_4gemm6kernel13GemmUniversalIN4cute5tupleIJiiiiEEENS1_10collective13CollectiveMmaINS1_34MainloopSm90TmaGmmaWarpSpecializedILi3ENS5_IJNS4_1CILi2EEENSA_ILi1EEESC_EEENS1_35KernelTmaWarpSpecializedCooperativeEEENS5_IJNSA_ILi128EEENSA_ILi64EEESG_EEENS_10tfloat32_tENS5_IJlSC_lEEESJ_SK_NS4_8TiledMMAINS4_8MMA_AtomIJNS4_4SM904GMMA29MMA_64x64x8_F32TF32TF32_SS_TNILNSO_7ScaleInE1ELSQ_1EEEEEENS4_6LayoutISD_NS5_IJSC_NSA_ILi0EEESU_EEEEENS5_IJNS4_10UnderscoreESX_SX_EEEEENS4_13SM90_TMA_LOADENS4_14ComposedLayoutINS4_7SwizzleILi3ELi4ELi3EEENS4_18smem_ptr_flag_bitsILi32EEENST_INS5_IJNSA_ILi8EEENSA_ILi32EEEEEENS5_IJS17_SC_EEEEEEEvNS4_8identityENS4_23SM90_TMA_LOAD_MULTICASTES1B_vS1C_EENS_8epilogue10collective6detail29Sm90TmaWarpSpecializedAdapterINS1G_15DefaultEpilogueISJ_SK_SK_NS1F_6thread17LinearCombinationISJ_Li1EffLNS1K_9ScaleType4KindE0ELNS_15FloatRoundStyleE2ESJ_EENS1_15EpilogueDefaultEEEEEvvEEEEvNT_6ParamsE,"",@"SHT_CUDA_INFO"
	.sectionflags	@""
	.align	4


	//----- nvinfo : EIATTR_CUDA_API_VERSION
	.align		4
        /*0000*/ 	.byte	0x04, 0x37
        /*0002*/ 	.short	(.L_21 - .L_20)
.L_20:
        /*0004*/ 	.word	0x00000082


	//----- nvinfo : EIATTR_KPARAM_INFO
	.align		4
.L_21:
        /*0008*/ 	.byte	0x04, 0x17
        /*000a*/ 	.short	(.L_23 - .L_22)
.L_22:
        /*000c*/ 	.word	0x00000000
        /*0010*/ 	.short	0x0000
        /*0012*/ 	.short	0x0070
        /*0014*/ 	.byte	0x00, 0xf0, 0x01, 0x10


	//----- nvinfo : EIATTR_SPARSE_MMA_MASK
	.align		4
.L_23:
        /*0018*/ 	.byte	0x03, 0x50
        /*001a*/ 	.short	0x0000


	//----- nvinfo : EIATTR_MAXREG_COUNT
	.align		4
        /*001c*/ 	.byte	0x03, 0x1b
        /*001e*/ 	.short	0x00a8


	//----- nvinfo : EIATTR_NUM_BARRIERS
	.align		4
        /*0020*/ 	.byte	0x02, 0x4c
        /*0022*/ 	.byte	0x01
	.zero		1


	//----- nvinfo : EIATTR_EXTERNS
	.align		4
        /*0024*/ 	.byte	0x04, 0x0f
        /*0026*/ 	.short	(.L_25 - .L_24)


	//   ....[0]....
	.align		4
.L_24:
        /*0028*/ 	.word	index@(__assertfail)


	//----- nvinfo : EIATTR_MERCURY_ISA_VERSION
	.align		4
.L_25:
        /*002c*/ 	.byte	0x03, 0x5f
        /*002e*/ 	.short	0x0101


	//----- nvinfo : EIATTR_INT_WARP_WIDE_INSTR_OFFSETS
	.align		4
        /*0030*/ 	.byte	0x04, 0x31
        /*0032*/ 	.short	(.L_27 - .L_26)


	//   ....[0]....
.L_26:
        /*0034*/ 	.word	0x00000460


	//   ....[1]....
        /*0038*/ 	.word	0x00000490


	//   ....[2]....
        /*003c*/ 	.word	0x00000630


	//   ....[3]....
        /*0040*/ 	.word	0x00002950


	//----- nvinfo : EIATTR_COOP_GROUP_MASK_REGIDS
	.align		4
.L_27:
        /*0044*/ 	.byte	0x04, 0x29
        /*0046*/ 	.short	(.L_29 - .L_28)


	//   ....[0]....
.L_28:
        /*0048*/ 	.word	0xffffffff


	//   ....[1]....
        /*004c*/ 	.word	0xffffffff


	//   ....[2]....
        /*0050*/ 	.word	0xffffffff


	//   ....[3]....
        /*0054*/ 	.word	0xffffffff


	//   ....[4]....
        /*0058*/ 	.word	0xffffffff


	//   ....[5]....
        /*005c*/ 	.word	0xffffffff


	//----- nvinfo : EIATTR_COOP_GROUP_INSTR_OFFSETS
	.align		4
.L_29:
        /*0060*/ 	.byte	0x04, 0x28
        /*0062*/ 	.short	(.L_31 - .L_30)


	//   ....[0]....
.L_30:
        /*0064*/ 	.word	0x00000060


	//   ....[1]....
        /*0068*/ 	.word	0x00000070


	//   ....[2]....
        /*006c*/ 	.word	0x00000130


	//   ....[3]....
        /*0070*/ 	.word	0x000002b0


	//   ....[4]....
        /*0074*/ 	.word	0x000007e0


	//   ....[5]....
        /*0078*/ 	.word	0x00001460


	//----- nvinfo : EIATTR_REG_RECONFIG
	.align		4
.L_31:
        /*007c*/ 	.byte	0x01, 0x54
	.zero		2


	//----- nvinfo : EIATTR_SYSCALL_OFFSETS
	.align		4
        /*0080*/ 	.byte	0x04, 0x46
        /*0082*/ 	.short	(.L_33 - .L_32)


	//   ....[0]....
.L_32:
        /*0084*/ 	.word	0x00001650


	//----- nvinfo : EIATTR_MBARRIER_INSTR_OFFSETS
	.align		4
.L_33:
        /*0088*/ 	.byte	0x04, 0x39
        /*008a*/ 	.short	(.L_35 - .L_34)


	//   ....[0]....
.L_34:
        /*008c*/ 	.word	0x00000230
        /*0090*/ 	.word	0x000000ff
        /*0094*/ 	.word	0x00000000
        /*0098*/ 	.short	0x0100
        /*009a*/ 	.byte	0x08
	.zero		1


	//   ....[1]....
        /*009c*/ 	.word	0x00000240
        /*00a0*/ 	.word	0x000000ff
        /*00a4*/ 	.word	0x00000018
        /*00a8*/ 	.short	0x0100
        /*00aa*/ 	.byte	0x08
	.zero		1


	//   ....[2]....
        /*00ac*/ 	.word	0x00000250
        /*00b0*/ 	.word	0x000000ff
        /*00b4*/ 	.word	0x00000008
        /*00b8*/ 	.short	0x0100
        /*00ba*/ 	.byte	0x08
	.zero		1


	//   ....[3]....
        /*00bc*/ 	.word	0x00000260
        /*00c0*/ 	.word	0x000000ff
        /*00c4*/ 	.word	0x00000020
        /*00c8*/ 	.short	0x0100
        /*00ca*/ 	.byte	0x08
	.zero		1


	//   ....[4]....
        /*00cc*/ 	.word	0x00000270
        /*00d0*/ 	.word	0x000000ff
        /*00d4*/ 	.word	0x00000010
        /*00d8*/ 	.short	0x0100
        /*00da*/ 	.byte	0x08
	.zero		1


	//   ....[5]....
        /*00dc*/ 	.word	0x00000280
        /*00e0*/ 	.word	0x000000ff
        /*00e4*/ 	.word	0x00000028
        /*00e8*/ 	.short	0x0100
        /*00ea*/ 	.byte	0x08
	.zero		1


	//   ....[6]....
        /*00ec*/ 	.word	0x000006c0
        /*00f0*/ 	.word	0x000000ff
        /*00f4*/ 	.word	0x00000040
        /*00f8*/ 	.short	0x0100
        /*00fa*/ 	.byte	0x06
	.zero		1


	//   ....[7]....
        /*00fc*/ 	.word	0x00000760
        /*0100*/ 	.word	0x000000ff
        /*0104*/ 	.word	0x00000048
        /*0108*/ 	.short	0x0100
        /*010a*/ 	.byte	0x06
	.zero		1


	//   ....[8]....
        /*010c*/ 	.word	0x00001710
        /*0110*/ 	.word	0x00000003
        /*0114*/ 	.word	0x00000000
        /*0118*/ 	.short	0x010a
        /*011a*/ 	.byte	0x3f
	.zero		1


	//   ....[9]....
        /*011c*/ 	.word	0x00001770
        /*0120*/ 	.word	0x00000003
        /*0124*/ 	.word	0x00000000
        /*0128*/ 	.short	0x010a
        /*012a*/ 	.byte	0x3f
	.zero		1


	//   ....[10]....
        /*012c*/ 	.word	0x00002020
        /*0130*/ 	.word	0x00000005
        /*0134*/ 	.word	0x00000000
        /*0138*/ 	.short	0x010a
        /*013a*/ 	.byte	0x3f
	.zero		1


	//   ....[11]....
        /*013c*/ 	.word	0x00002060
        /*0140*/ 	.word	0x00000005
        /*0144*/ 	.word	0x00000000
        /*0148*/ 	.short	0x010a
        /*014a*/ 	.byte	0x3f
	.zero		1


	//   ....[12]....
        /*014c*/ 	.word	0x00002800
        /*0150*/ 	.word	0x00000004
        /*0154*/ 	.word	0x00000000
        /*0158*/ 	.short	0x0101
        /*015a*/ 	.byte	0x3f
	.zero		1


	//   ....[13]....
        /*015c*/ 	.word	0x000029f0
        /*0160*/ 	.word	0x00000000
        /*0164*/ 	.word	0x00000000
        /*0168*/ 	.short	0x0101
        /*016a*/ 	.byte	0x3f
	.zero		1


	//   ....[14]....
        /*016c*/ 	.word	0x00005c90
        /*0170*/ 	.word	0x00000017
        /*0174*/ 	.word	0x00000018
        /*0178*/ 	.short	0x010a
        /*017a*/ 	.byte	0x3f
	.zero		1


	//   ....[15]....
        /*017c*/ 	.word	0x00006230
        /*0180*/ 	.word	0x00000006
        /*0184*/ 	.word	0x00000048
        /*0188*/ 	.short	0x0101
        /*018a*/ 	.byte	0x3f
	.zero		1


	//   ....[16]....
        /*018c*/ 	.word	0x00006980
        /*0190*/ 	.word	0x00000007
        /*0194*/ 	.word	0x00000000
        /*0198*/ 	.short	0x010a
        /*019a*/ 	.byte	0x3f
	.zero		1


	//   ....[17]....
        /*019c*/ 	.word	0x00006a00
        /*01a0*/ 	.word	0x00000004
        /*01a4*/ 	.word	0x00000000
        /*01a8*/ 	.short	0x010a
        /*01aa*/ 	.byte	0x3f
	.zero		1


	//   ....[18]....
        /*01ac*/ 	.word	0x00006a90
        /*01b0*/ 	.word	0x00000005
        /*01b4*/ 	.word	0x00000000
        /*01b8*/ 	.short	0x010a
        /*01ba*/ 	.byte	0x3f
	.zero		1


	//   ....[19]....
        /*01bc*/ 	.word	0x00006af0
        /*01c0*/ 	.word	0x00000003
        /*01c4*/ 	.word	0x00000000
        /*01c8*/ 	.short	0x010a
        /*01ca*/ 	.byte	0x3f
	.zero		1


	//   ....[20]....
        /*01cc*/ 	.word	0x00006b40
        /*01d0*/ 	.word	0x00000005
        /*01d4*/ 	.word	0x00000000
        /*01d8*/ 	.short	0x010a
        /*01da*/ 	.byte	0x3f
	.zero		1


	//   ....[21]....
        /*01dc*/ 	.word	0x00006c10
        /*01e0*/ 	.word	0x00000017
        /*01e4*/ 	.word	0x00000018
        /*01e8*/ 	.short	0x010a
        /*01ea*/ 	.byte	0x3f
	.zero		1


	//   ....[22]....
        /*01ec*/ 	.word	0x00006ce0
        /*01f0*/ 	.word	0x00000007
        /*01f4*/ 	.word	0x00000000
        /*01f8*/ 	.short	0x010a
        /*01fa*/ 	.byte	0x3f
	.zero		1


	//   ....[23]....
        /*01fc*/ 	.word	0x00006d30
        /*0200*/ 	.word	0x00000004
        /*0204*/ 	.word	0x00000000
        /*0208*/ 	.short	0x010a
        /*020a*/ 	.byte	0x3f
	.zero		1


	//----- nvinfo : EIATTR_NUM_MBARRIERS
	.align		4
.L_35:
        /*020c*/ 	.byte	0x03, 0x38
        /*020e*/ 	.short	0x0008


	//----- nvinfo : EIATTR_EXIT_INSTR_OFFSETS
	.align		4
        /*0210*/ 	.byte	0x04, 0x1c
        /*0212*/ 	.short	(.L_37 - .L_36)


	//   ....[0]....
.L_36:
        /*0214*/ 	.word	0x000009b0


	//   ....[1]....
        /*0218*/ 	.word	0x000011c0


	//   ....[2]....
        /*021c*/ 	.word	0x00005410


	//   ....[3]....
        /*0220*/ 	.word	0x00005970


	//   ....[4]....
        /*0224*/ 	.word	0x00006ae0


	//----- nvinfo : EIATTR_MAX_THREADS
	.align		4
.L_37:
        /*0228*/ 	.byte	0x04, 0x05
        /*022a*/ 	.short	(.L_39 - .L_38)
.L_38:
        /*022c*/ 	.word	0x00000180
        /*0230*/ 	.word	0x00000001
        /*0234*/ 	.word	0x00000001


	//----- nvinfo : EIATTR_CRS_STACK_SIZE
	.align		4
.L_39:
        /*0238*/ 	.byte	0x04, 0x1e
        /*023a*/ 	.short	(.L_41 - .L_40)
.L_40:
        /*023c*/ 	.word	0x00000000


	//----- nvinfo : EIATTR_CBANK_PARAM_SIZE
	.align		4
.L_41:
        /*0240*/ 	.byte	0x03, 0x19
        /*0242*/ 	.short	0x0470


	//----- nvinfo : EIATTR_PARAM_CBANK
	.align		4
        /*0244*/ 	.byte	0x04, 0x0a
        /*0246*/ 	.short	(.L_43 - .L_42)
	.align		4
.L_42:
        /*0248*/ 	.word	index@(.nv.constant0._ZN7cutlass13device_kernelINS_4gemm6kernel13GemmUniversalIN4cute5tupleIJiiiiEEENS1_10collective13CollectiveMmaINS1_34MainloopSm90TmaGmmaWarpSpecializedILi3ENS5_IJNS4_1CILi2EEENSA_ILi1EEESC_EEENS1_35KernelTmaWarpSpecializedCooperativeEEENS5_IJNSA_ILi128EEENSA_ILi64EEESG_EEENS_10tfloat32_tENS5_IJlSC_lEEESJ_SK_NS4_8TiledMMAINS4_8MMA_AtomIJNS4_4SM904GMMA29MMA_64x64x8_F32TF32TF32_SS_TNILNSO_7ScaleInE1ELSQ_1EEEEEENS4_6LayoutISD_NS5_IJSC_NSA_ILi0EEESU_EEEEENS5_IJNS4_10UnderscoreESX_SX_EEEEENS4_13SM90_TMA_LOADENS4_14ComposedLayoutINS4_7SwizzleILi3ELi4ELi3EEENS4_18smem_ptr_flag_bitsILi32EEENST_INS5_IJNSA_ILi8EEENSA_ILi32EEEEEENS5_IJS17_SC_EEEEEEEvNS4_8identityENS4_23SM90_TMA_LOAD_MULTICASTES1B_vS1C_EENS_8epilogue10collective6detail29Sm90TmaWarpSpecializedAdapterINS1G_15DefaultEpilogueISJ_SK_SK_NS1F_6thread17LinearCombinationISJ_Li1EffLNS1K_9ScaleType4KindE0ELNS_15FloatRoundStyleE2ESJ_EENS1_15EpilogueDefaultEEEEEvvEEEEvNT_6ParamsE)
        /*024c*/ 	.short	0x0210
        /*024e*/ 	.short	0x0470


	//----- nvinfo : EIATTR_SW_WAR
	.align		4
.L_43:
        /*0250*/ 	.byte	0x04, 0x36
        /*0252*/ 	.short	(.L_45 - .L_44)
.L_44:
        /*0254*/ 	.word	0x00000008
.L_45:


//--------------------- .nv.callgraph             --------------------------
	.section	.nv.callgraph,"",@"SHT_CUDA_CALLGRAPH"
	.align	4
	.sectionentsize	8
	.align		4
        /*0000*/ 	.word	0x00000000
	.align		4
        /*0004*/ 	.word	0xffffffff
	.align		4
        /*0008*/ 	.word	index@(_ZN7cutlass13device_kernelINS_4gemm6kernel13GemmUniversalIN4cute5tupleIJiiiiEEENS1_10collective13CollectiveMmaINS1_34MainloopSm90TmaGmmaWarpSpecializedILi3ENS5_IJNS4_1CILi2EEENSA_ILi1EEESC_EEENS1_35KernelTmaWarpSpecializedCooperativeEEENS5_IJNSA_ILi128EEENSA_ILi64EEESG_EEENS_10tfloat32_tENS5_IJlSC_lEEESJ_SK_NS4_8TiledMMAINS4_8MMA_AtomIJNS4_4SM904GMMA29MMA_64x64x8_F32TF32TF32_SS_TNILNSO_7ScaleInE1ELSQ_1EEEEEENS4_6LayoutISD_NS5_IJSC_NSA_ILi0EEESU_EEEEENS5_IJNS4_10UnderscoreESX_SX_EEEEENS4_13SM90_TMA_LOADENS4_14ComposedLayoutINS4_7SwizzleILi3ELi4ELi3EEENS4_18smem_ptr_flag_bitsILi32EEENST_INS5_IJNSA_ILi8EEENSA_ILi32EEEEEENS5_IJS17_SC_EEEEEEEvNS4_8identityENS4_23SM90_TMA_LOAD_MULTICASTES1B_vS1C_EENS_8epilogue10collective6detail29Sm90TmaWarpSpecializedAdapterINS1G_15DefaultEpilogueISJ_SK_SK_NS1F_6thread17LinearCombinationISJ_Li1EffLNS1K_9ScaleType4KindE0ELNS_15FloatRoundStyleE2ESJ_EENS1_15EpilogueDefaultEEEEEvvEEEEvNT_6ParamsE)
	.align		4
        /*000c*/ 	.word	index@(__assertfail)
	.align		4
        /*0010*/ 	.word	0x00000000
	.align		4
        /*0014*/ 	.word	0xfffffffe
	.align		4
        /*0018*/ 	.word	0x00000000
	.align		4
        /*001c*/ 	.word	0xfffffffd
	.align		4
        /*0020*/ 	.word	0x00000000
	.align		4
        /*0024*/ 	.word	0xfffffffc


//--------------------- .nv.constant4             --------------------------
	.section	.nv.constant4,"a",@progbits
	.align	8
	.align		8
.nv.constant4:
        /*0000*/ 	.dword	__assertfail
	.align		8
        /*0008*/ 	.dword	__unnamed_1
	.align		8
        /*0010*/ 	.dword	_ZN39_INTERNAL_f2ba8840_4_k_cu_ab8ea290_67984cuda3std3__45__cpo5beginE
	.align		8
        /*0018*/ 	.dword	_ZN39_INTERNAL_f2ba8840_4_k_cu_ab8ea290_67984cuda3std3__45__cpo3endE
	.align		8
        /*0020*/ 	.dword	_ZN39_INTERNAL_f2ba8840_4_k_cu_ab8ea290_67984cuda3std3__45__cpo6cbeginE
	.align		8
        /*0028*/ 	.dword	_ZN39_INTERNAL_f2ba8840_4_k_cu_ab8ea290_67984cuda3std3__45__cpo4cendE
	.align		8
        /*0030*/ 	.dword	_ZN39_INTERNAL_f2ba8840_4_k_cu_ab8ea290_67984cuda3std3__441_GLOBAL__N__f2ba8840_4_k_cu_ab8ea290_67986ignoreE
	.align		8
        /*0038*/ 	.dword	_ZN39_INTERNAL_f2ba8840_4_k_cu_ab8ea290_67984cuda3std3__419piecewise_constructE
	.align		8
        /*0040*/ 	.dword	_ZN39_INTERNAL_f2ba8840_4_k_cu_ab8ea290_67984cuda3std3__48in_placeE
	.align		8
        /*0048*/ 	.dword	_ZN39_INTERNAL_f2ba8840_4_k_cu_ab8ea290_67984cuda3std6ranges3__45__cpo4swapE
	.align		8
        /*0050*/ 	.dword	_ZN39_INTERNAL_f2ba8840_4_k_cu_ab8ea290_67984cuda3std6ranges3__45__cpo9iter_moveE
	.align		8
        /*0058*/ 	.dword	_ZN39_INTERNAL_f2ba8840_4_k_cu_ab8ea290_67984cute7productE
	.align		8
        /*0060*/ 	.dword	_ZN39_INTERNAL_f2ba8840_4_k_cu_ab8ea290_67984cute1_E
	.align		8
        /*0068*/ 	.dword	$str$22
	.align		8
        /*0070*/ 	.dword	$str$23


//--------------------- .text._ZN7cutlass13device_kernelINS_4gemm6kernel13GemmUniversalIN4cute5tupleIJiiiiEEENS1_10collective13CollectiveMmaINS1_34MainloopSm90TmaGmmaWarpSpecializedILi3ENS5_IJNS4_1CILi2EEENSA_ILi1EEESC_EEENS1_35KernelTmaWarpSpecializedCooperativeEEENS5_IJNSA_ILi128EEENSA_ILi64EEESG_EEENS_10tfloat32_tENS5_IJlSC_lEEESJ_SK_NS4_8TiledMMAINS4_8MMA_AtomIJNS4_4SM904GMMA29MMA_64x64x8_F32TF32TF32_SS_TNILNSO_7ScaleInE1ELSQ_1EEEEEENS4_6LayoutISD_NS5_IJSC_NSA_ILi0EEESU_EEEEENS5_IJNS4_10UnderscoreESX_SX_EEEEENS4_13SM90_TMA_LOADENS4_14ComposedLayoutINS4_7SwizzleILi3ELi4ELi3EEENS4_18smem_ptr_flag_bitsILi32EEENST_INS5_IJNSA_ILi8EEENSA_ILi32EEEEEENS5_IJS17_SC_EEEEEEEvNS4_8identityENS4_23SM90_TMA_LOAD_MULTICASTES1B_vS1C_EENS_8epilogue10collective6detail29Sm90TmaWarpSpecializedAdapterINS1G_15DefaultEpilogueISJ_SK_SK_NS1F_6thread17LinearCombinationISJ_Li1EffLNS1K_9ScaleType4KindE0ELNS_15FloatRoundStyleE2ESJ_EENS1_15EpilogueDefaultEEEEEvvEEEEvNT_6ParamsE --------------------------
	.section	.text._ZN7cutlass13device_kernelINS_4gemm6kernel13GemmUniversalIN4cute5tupleIJiiiiEEENS1_10collective13CollectiveMmaINS1_34MainloopSm90TmaGmmaWarpSpecializedILi3ENS5_IJNS4_1CILi2EEENSA_ILi1EEESC_EEENS1_35KernelTmaWarpSpecializedCooperativeEEENS5_IJNSA_ILi128EEENSA_ILi64EEESG_EEENS_10tfloat32_tENS5_IJlSC_lEEESJ_SK_NS4_8TiledMMAINS4_8MMA_AtomIJNS4_4SM904GMMA29MMA_64x64x8_F32TF32TF32_SS_TNILNSO_7ScaleInE1ELSQ_1EEEEEENS4_6LayoutISD_NS5_IJSC_NSA_ILi0EEESU_EEEEENS5_IJNS4_10UnderscoreESX_SX_EEEEENS4_13SM90_TMA_LOADENS4_14ComposedLayoutINS4_7SwizzleILi3ELi4ELi3EEENS4_18smem_ptr_flag_bitsILi32EEENST_INS5_IJNSA_ILi8EEENSA_ILi32EEEEEENS5_IJS17_SC_EEEEEEEvNS4_8identityENS4_23SM90_TMA_LOAD_MULTICASTES1B_vS1C_EENS_8epilogue10collective6detail29Sm90TmaWarpSpecializedAdapterINS1G_15DefaultEpilogueISJ_SK_SK_NS1F_6thread17LinearCombinationISJ_Li1EffLNS1K_9ScaleType4KindE0ELNS_15FloatRoundStyleE2ESJ_EENS1_15EpilogueDefaultEEEEEvvEEEEvNT_6ParamsE,"ax",@progbits
	.align	128
.text._ZN7cutlass13device_kernelINS_4gemm6kernel13GemmUniversalIN4cute5tupleIJiiiiEEENS1_10collective13CollectiveMmaINS1_34MainloopSm90TmaGmmaWarpSpecializedILi3ENS5_IJNS4_1CILi2EEENSA_ILi1EEESC_EEENS1_35KernelTmaWarpSpecializedCooperativeEEENS5_IJNSA_ILi128EEENSA_ILi64EEESG_EEENS_10tfloat32_tENS5_IJlSC_lEEESJ_SK_NS4_8TiledMMAINS4_8MMA_AtomIJNS4_4SM904GMMA29MMA_64x64x8_F32TF32TF32_SS_TNILNSO_7ScaleInE1ELSQ_1EEEEEENS4_6LayoutISD_NS5_IJSC_NSA_ILi0EEESU_EEEEENS5_IJNS4_10UnderscoreESX_SX_EEEEENS4_13SM90_TMA_LOADENS4_14ComposedLayoutINS4_7SwizzleILi3ELi4ELi3EEENS4_18smem_ptr_flag_bitsILi32EEENST_INS5_IJNSA_ILi8EEENSA_ILi32EEEEEENS5_IJS17_SC_EEEEEEEvNS4_8identityENS4_23SM90_TMA_LOAD_MULTICASTES1B_vS1C_EENS_8epilogue10collective6detail29Sm90TmaWarpSpecializedAdapterINS1G_15DefaultEpilogueISJ_SK_SK_NS1F_6thread17LinearCombinationISJ_Li1EffLNS1K_9ScaleType4KindE0ELNS_15FloatRoundStyleE2ESJ_EENS1_15EpilogueDefaultEEEEEvvEEEEvNT_6ParamsE:
        .type           _ZN7cutlass13device_kernelINS_4gemm6kernel13GemmUniversalIN4cute5tupleIJiiiiEEENS1_10collective13CollectiveMmaINS1_34MainloopSm90TmaGmmaWarpSpecializedILi3ENS5_IJNS4_1CILi2EEENSA_ILi1EEESC_EEENS1_35KernelTmaWarpSpecializedCooperativeEEENS5_IJNSA_ILi128EEENSA_ILi64EEESG_EEENS_10tfloat32_tENS5_IJlSC_lEEESJ_SK_NS4_8TiledMMAINS4_8MMA_AtomIJNS4_4SM904GMMA29MMA_64x64x8_F32TF32TF32_SS_TNILNSO_7ScaleInE1ELSQ_1EEEEEENS4_6LayoutISD_NS5_IJSC_NSA_ILi0EEESU_EEEEENS5_IJNS4_10UnderscoreESX_SX_EEEEENS4_13SM90_TMA_LOADENS4_14ComposedLayoutINS4_7SwizzleILi3ELi4ELi3EEENS4_18smem_ptr_flag_bitsILi32EEENST_INS5_IJNSA_ILi8EEENSA_ILi32EEEEEENS5_IJS17_SC_EEEEEEEvNS4_8identityENS4_23SM90_TMA_LOAD_MULTICASTES1B_vS1C_EENS_8epilogue10collective6detail29Sm90TmaWarpSpecializedAdapterINS1G_15DefaultEpilogueISJ_SK_SK_NS1F_6thread17LinearCombinationISJ_Li1EffLNS1K_9ScaleType4KindE0ELNS_15FloatRoundStyleE2ESJ_EENS1_15EpilogueDefaultEEEEEvvEEEEvNT_6ParamsE,@function
        .size           _ZN7cutlass13device_kernelINS_4gemm6kernel13GemmUniversalIN4cute5tupleIJiiiiEEENS1_10collective13CollectiveMmaINS1_34MainloopSm90TmaGmmaWarpSpecializedILi3ENS5_IJNS4_1CILi2EEENSA_ILi1EEESC_EEENS1_35KernelTmaWarpSpecializedCooperativeEEENS5_IJNSA_ILi128EEENSA_ILi64EEESG_EEENS_10tfloat32_tENS5_IJlSC_lEEESJ_SK_NS4_8TiledMMAINS4_8MMA_AtomIJNS4_4SM904GMMA29MMA_64x64x8_F32TF32TF32_SS_TNILNSO_7ScaleInE1ELSQ_1EEEEEENS4_6LayoutISD_NS5_IJSC_NSA_ILi0EEESU_EEEEENS5_IJNS4_10UnderscoreESX_SX_EEEEENS4_13SM90_TMA_LOADENS4_14ComposedLayoutINS4_7SwizzleILi3ELi4ELi3EEENS4_18smem_ptr_flag_bitsILi32EEENST_INS5_IJNSA_ILi8EEENSA_ILi32EEEEEENS5_IJS17_SC_EEEEEEEvNS4_8identityENS4_23SM90_TMA_LOAD_MULTICASTES1B_vS1C_EENS_8epilogue10collective6detail29Sm90TmaWarpSpecializedAdapterINS1G_15DefaultEpilogueISJ_SK_SK_NS1F_6thread17LinearCombinationISJ_Li1EffLNS1K_9ScaleType4KindE0ELNS_15FloatRoundStyleE2ESJ_EENS1_15EpilogueDefaultEEEEEvvEEEEvNT_6ParamsE,(.L_x_131 - _ZN7cutlass13device_kernelINS_4gemm6kernel13GemmUniversalIN4cute5tupleIJiiiiEEENS1_10collective13CollectiveMmaINS1_34MainloopSm90TmaGmmaWarpSpecializedILi3ENS5_IJNS4_1CILi2EEENSA_ILi1EEESC_EEENS1_35KernelTmaWarpSpecializedCooperativeEEENS5_IJNSA_ILi128EEENSA_ILi64EEESG_EEENS_10tfloat32_tENS5_IJlSC_lEEESJ_SK_NS4_8TiledMMAINS4_8MMA_AtomIJNS4_4SM904GMMA29MMA_64x64x8_F32TF32TF32_SS_TNILNSO_7ScaleInE1ELSQ_1EEEEEENS4_6LayoutISD_NS5_IJSC_NSA_ILi0EEESU_EEEEENS5_IJNS4_10UnderscoreESX_SX_EEEEENS4_13SM90_TMA_LOADENS4_14ComposedLayoutINS4_7SwizzleILi3ELi4ELi3EEENS4_18smem_ptr_flag_bitsILi32EEENST_INS5_IJNSA_ILi8EEENSA_ILi32EEEEEENS5_IJS17_SC_EEEEEEEvNS4_8identityENS4_23SM90_TMA_LOAD_MULTICASTES1B_vS1C_EENS_8epilogue10collective6detail29Sm90TmaWarpSpecializedAdapterINS1G_15DefaultEpilogueISJ_SK_SK_NS1F_6thread17LinearCombinationISJ_Li1EffLNS1K_9ScaleType4KindE0ELNS_15FloatRoundStyleE2ESJ_EENS1_15EpilogueDefaultEEEEEvvEEEEvNT_6ParamsE)
        .other          _ZN7cutlass13device_kernelINS_4gemm6kernel13GemmUniversalIN4cute5tupleIJiiiiEEENS1_10collective13CollectiveMmaINS1_34MainloopSm90TmaGmmaWarpSpecializedILi3ENS5_IJNS4_1CILi2EEENSA_ILi1EEESC_EEENS1_35KernelTmaWarpSpecializedCooperativeEEENS5_IJNSA_ILi128EEENSA_ILi64EEESG_EEENS_10tfloat32_tENS5_IJlSC_lEEESJ_SK_NS4_8TiledMMAINS4_8MMA_AtomIJNS4_4SM904GMMA29MMA_64x64x8_F32TF32TF32_SS_TNILNSO_7ScaleInE1ELSQ_1EEEEEENS4_6LayoutISD_NS5_IJSC_NSA_ILi0EEESU_EEEEENS5_IJNS4_10UnderscoreESX_SX_EEEEENS4_13SM90_TMA_LOADENS4_14ComposedLayoutINS4_7SwizzleILi3ELi4ELi3EEENS4_18smem_ptr_flag_bitsILi32EEENST_INS5_IJNSA_ILi8EEENSA_ILi32EEEEEENS5_IJS17_SC_EEEEEEEvNS4_8identityENS4_23SM90_TMA_LOAD_MULTICASTES1B_vS1C_EENS_8epilogue10collective6detail29Sm90TmaWarpSpecializedAdapterINS1G_15DefaultEpilogueISJ_SK_SK_NS1F_6thread17LinearCombinationISJ_Li1EffLNS1K_9ScaleType4KindE0ELNS_15FloatRoundStyleE2ESJ_EENS1_15EpilogueDefaultEEEEEvvEEEEvNT_6ParamsE,@"STO_CUDA_ENTRY STV_DEFAULT"
_ZN7cutlass13device_kernelINS_4gemm6kernel13GemmUniversalIN4cute5tupleIJiiiiEEENS1_10collective13CollectiveMmaINS1_34MainloopSm90TmaGmmaWarpSpecializedILi3ENS5_IJNS4_1CILi2EEENSA_ILi1EEESC_EEENS1_35KernelTmaWarpSpecializedCooperativeEEENS5_IJNSA_ILi128EEENSA_ILi64EEESG_EEENS_10tfloat32_tENS5_IJlSC_lEEESJ_SK_NS4_8TiledMMAINS4_8MMA_AtomIJNS4_4SM904GMMA29MMA_64x64x8_F32TF32TF32_SS_TNILNSO_7ScaleInE1ELSQ_1EEEEEENS4_6LayoutISD_NS5_IJSC_NSA_ILi0EEESU_EEEEENS5_IJNS4_10UnderscoreESX_SX_EEEEENS4_13SM90_TMA_LOADENS4_14ComposedLayoutINS4_7SwizzleILi3ELi4ELi3EEENS4_18smem_ptr_flag_bitsILi32EEENST_INS5_IJNSA_ILi8EEENSA_ILi32EEEEEENS5_IJS17_SC_EEEEEEEvNS4_8identityENS4_23SM90_TMA_LOAD_MULTICASTES1B_vS1C_EENS_8epilogue10collective6detail29Sm90TmaWarpSpecializedAdapterINS1G_15DefaultEpilogueISJ_SK_SK_NS1F_6thread17LinearCombinationISJ_Li1EffLNS1K_9ScaleType4KindE0ELNS_15FloatRoundStyleE2ESJ_EENS1_15EpilogueDefaultEEEEEvvEEEEvNT_6ParamsE:
[----:B------:R-:W0:Y:S01]  /*0000*/  LDC R1, c[0x0][0x28] ;  /* 0x00000a00ff017b82 */ /* 0x000e220000000800 */
[----:B------:R-:W1:Y:S01]  /*0010*/  S2R R63, SR_TID.X ;  /* 0x00000000003f7919 */ /* 0x000e620000002100 */
[----:B------:R-:W-:Y:S01]  /*0020*/  ELECT P0, URZ, PT ;  /* 0x00000000003f782f */ /* 0x000fe20003800000 */
[----:B------:R-:W-:Y:S01]  /*0030*/  BSSY B0, `(.L_x_0) ;  /* 0x000000f000007945 */ /* 0x000fe20003800000 */
[--C-:B-1----:R-:W-:Y:S02]  /*0040*/  SHF.R.U32.HI R0, RZ, 0x5, R63.reuse ;  /* 0x00000005ff007819 */ /* 0x102fe4000001163f */
[----:B------:R-:W-:-:S03]  /*0050*/  SHF.R.U32.HI R7, RZ, 0x7, R63 ;  /* 0x00000007ff077819 */ /* 0x000fc6000001163f */
[----:B------:R-:W1:Y:S04]  /*0060*/  SHFL.IDX PT, R3, R0, RZ, 0x1f ;  /* 0x00001fff00037589 */ /* 0x000e6800000e0000 */
[----:B------:R2:W3:Y:S01]  /*0070*/  SHFL.IDX PT, R2, R7, RZ, 0x1f ;  /* 0x00001fff07027589 */ /* 0x0004e200000e0000 */
[----:B-1----:R-:W-:-:S13]  /*0080*/  ISETP.NE.OR P0, PT, R3, RZ, !P0 ;  /* 0x000000ff0300720c */ /* 0x002fda0004705670 */
[----:B0-23--:R-:W-:Y:S05]  /*0090*/  @P0 BRA `(.L_x_1) ;  /* 0x0000000000200947 */ /* 0x00dfea0003800000 */
[----:B------:R-:W-:Y:S02]  /*00a0*/  ULDC.64 UR4, c[0x0][0x198] ;  /* 0x0000660000047ab9 */ /* 0x000fe40000000a00 */
[----:B------:R-:W-:Y:S02]  /*00b0*/  UIADD3 UR6, UP0, UR4, 0xf0, URZ ;  /* 0x000000f004067890 */ /* 0x000fe4000ff1e03f */
[----:B------:R-:W-:Y:S02]  /*00c0*/  UIADD3 UR4, UP1, UR4, 0x1f0, URZ ;  /* 0x000001f004047890 */ /* 0x000fe4000ff3e03f */
[----:B------:R-:W-:Y:S02]  /*00d0*/  UIADD3.X UR7, URZ, UR5, URZ, UP0, !UPT ;  /* 0x000000053f077290 */ /* 0x000fe400087fe43f */
[----:B------:R-:W-:-:S07]  /*00e0*/  UIADD3.X UR5, URZ, UR5, URZ, UP1, !UPT ;  /* 0x000000053f057290 */ /* 0x000fce0008ffe43f */
[----:B------:R0:W-:Y:S02]  /*00f0*/  UTMACCTL.PF [UR6] ;  /* 0x00000000060079b9 */ /* 0x0001e40008040000 */
[----:B------:R0:W-:Y:S02]  /*0100*/  UTMACCTL.PF [UR4] ;  /* 0x00000000040079b9 */ /* 0x0001e40008040000 */
[----:B0-----:R-:W-:Y:S01]  /*0110*/  NOP ;  /* 0x0000000000007918 */ /* 0x001fe20000000000 */
.L_x_1:
[----:B------:R-:W-:Y:S05]  /*0120*/  BSYNC B0 ;  /* 0x0000000000007941 */ /* 0x000fea0003800000 */
.L_x_0:
[----:B------:R-:W0:Y:S02]  /*0130*/  SHFL.IDX PT, R5, R0, RZ, 0x1f ;  /* 0x00001fff00057589 */ /* 0x000e2400000e0000 */
[----:B0-----:R-:W-:-:S13]  /*0140*/  ISETP.NE.AND P0, PT, R5, RZ, PT ;  /* 0x000000ff0500720c */ /* 0x001fda0003f05270 */
[----:B------:R-:W-:Y:S05]  /*0150*/  @P0 BRA `(.L_x_2) ;  /* 0x0000000000500947 */ /* 0x000fea0003800000 */
[----:B------:R-:W0:Y:S01]  /*0160*/  S2UR UR8, SR_CgaCtaId ;  /* 0x00000000000879c3 */ /* 0x000e220000008800 */
[----:B------:R-:W-:Y:S01]  /*0170*/  UMOV UR4, 0x400 ;  /* 0x0000040000047882 */ /* 0x000fe20000000000 */
[----:B------:R-:W-:Y:S01]  /*0180*/  UMOV UR5, 0x1 ;  /* 0x0000000100057882 */ /* 0x000fe20000000000 */
[----:B------:R-:W-:Y:S01]  /*0190*/  UMOV UR6, 0x4 ;  /* 0x0000000400067882 */ /* 0x000fe20000000000 */
[----:B------:R-:W-:Y:S01]  /*01a0*/  ELECT P0, URZ, PT ;  /* 0x00000000003f782f */ /* 0x000fe20003800000 */
[----:B------:R-:W-:-:S04]  /*01b0*/  UIADD3 UR6, -UR6, 0x100000, URZ ;  /* 0x0010000006067890 */ /* 0x000fc8000fffe13f */
[----:B------:R-:W-:Y:S02]  /*01c0*/  USHF.L.U32 UR7, UR6, 0xb, URZ ;  /* 0x0000000b06077899 */ /* 0x000fe4000800063f */
[----:B------:R-:W-:Y:S02]  /*01d0*/  USHF.L.U32 UR6, UR6, 0x1, URZ ;  /* 0x0000000106067899 */ /* 0x000fe4000800063f */
[----:B0-----:R-:W-:Y:S02]  /*01e0*/  ULEA UR8, UR8, UR4, 0x18 ;  /* 0x0000000408087291 */ /* 0x001fe4000f8ec03f */
[----:B------:R-:W-:-:S04]  /*01f0*/  UIADD3 UR4, -UR5, 0x100000, URZ ;  /* 0x0010000005047890 */ /* 0x000fc8000fffe13f */
[----:B------:R-:W-:Y:S02]  /*0200*/  USHF.L.U32 UR5, UR4, 0xb, URZ ;  /* 0x0000000b04057899 */ /* 0x000fe4000800063f */
[----:B------:R-:W-:Y:S01]  /*0210*/  USHF.L.U32 UR4, UR4, 0x1, URZ ;  /* 0x0000000104047899 */ /* 0x000fe2000800063f */
[----:B------:R-:W0:Y:S11]  /*0220*/  FENCE.VIEW.ASYNC.S ;  /* 0x00000000000073c6 */ /* 0x000e360000000000 */
[----:B0-----:R0:W1:Y:S01]  /*0230*/  SYNCS.EXCH.64 URZ, [UR8], UR4 ;  /* 0x00000004083f75b2 */ /* 0x0010620008000100 */
[----:B------:R0:W2:Y:S01]  /*0240*/  SYNCS.EXCH.64 URZ, [UR8+0x18], UR6 ;  /* 0x00001806083f75b2 */ /* 0x0000a20008000100 */
[----:B------:R0:W3:Y:S01]  /*0250*/  SYNCS.EXCH.64 URZ, [UR8+0x8], UR4 ;  /* 0x00000804083f75b2 */ /* 0x0000e20008000100 */
[----:B------:R0:W4:Y:S01]  /*0260*/  SYNCS.EXCH.64 URZ, [UR8+0x20], UR6 ;  /* 0x00002006083f75b2 */ /* 0x0001220008000100 */
[----:B------:R0:W0:Y:S01]  /*0270*/  SYNCS.EXCH.64 URZ, [UR8+0x10], UR4 ;  /* 0x00001004083f75b2 */ /* 0x0000220008000100 */
[----:B------:R0:W0:Y:S01]  /*0280*/  SYNCS.EXCH.64 URZ, [UR8+0x28], UR6 ;  /* 0x00002806083f75b2 */ /* 0x0000220008000100 */
[----:B------:R-:W-:Y:S01]  /*0290*/  NOP ;  /* 0x0000000000007918 */ /* 0x000fe20000000000 */
.L_x_2:
[----:B------:R-:W-:Y:S01]  /*02a0*/  SHF.R.S32.HI R4, RZ, 0x1f, R63 ;  /* 0x0000001fff047819 */ /* 0x000fe2000001143f */
[----:B------:R-:W5:Y:S01]  /*02b0*/  SHFL.IDX PT, R0, R0, RZ, 0x1f ;  /* 0x00001fff00007589 */ /* 0x000f6200000e0000 */
[----:B0-----:R-:W0:Y:S01]  /*02c0*/  S2UR UR8, SR_CTAID.X ;  /* 0x00000000000879c3 */ /* 0x001e220000002500 */
[----:B------:R-:W-:Y:S02]  /*02d0*/  ELECT P0, URZ, PT ;  /* 0x00000000003f782f */ /* 0x000fe40003800000 */
[----:B------:R-:W-:Y:S01]  /*02e0*/  LEA.HI R4, R4, R63, RZ, 0x7 ;  /* 0x0000003f04047211 */ /* 0x000fe200078f38ff */
[----:B------:R-:W-:Y:S01]  /*02f0*/  ULDC UR4, c[0x0][0x150] ;  /* 0x0000540000047ab9 */ /* 0x000fe20000000800 */
[----:B------:R-:W-:Y:S01]  /*0300*/  SHF.R.S32.HI R6, RZ, 0x1f, R5 ;  /* 0x0000001fff067819 */ /* 0x000fe20000011405 */
[----:B------:R-:W-:Y:S01]  /*0310*/  NOP ;  /* 0x0000000000007918 */ /* 0x000fe20000000000 */
[----:B------:R-:W-:Y:S01]  /*0320*/  LOP3.LUT R4, R4, 0xffffff80, RZ, 0xc0, !PT ;  /* 0xffffff8004047812 */ /* 0x000fe200078ec0ff */
[----:B------:R-:W-:Y:S01]  /*0330*/  NOP ;  /* 0x0000000000007918 */ /* 0x000fe20000000000 */
[----:B------:R-:W-:Y:S01]  /*0340*/  LEA.HI R6, R6, R5, RZ, 0x2 ;  /* 0x0000000506067211 */ /* 0x000fe200078f10ff */
[----:B------:R-:W1:Y:S01]  /*0350*/  LDC R11, c[0x0][0x144] ;  /* 0x00005100ff0b7b82 */ /* 0x000e620000000800 */
[----:B------:R-:W-:Y:S01]  /*0360*/  IMAD.MOV.U32 R22, RZ, RZ, 0x1 ;  /* 0x00000001ff167424 */ /* 0x000fe200078e00ff */
[----:B------:R-:W-:Y:S01]  /*0370*/  ISETP.NE.AND P3, PT, R2, RZ, PT ;  /* 0x000000ff0200720c */ /* 0x000fe20003f65270 */
[----:B------:R-:W-:Y:S01]  /*0380*/  IMAD.IADD R8, R63, 0x1, -R4 ;  /* 0x000000013f087824 */ /* 0x000fe200078e0a04 */
[----:B------:R-:W-:Y:S01]  /*0390*/  LOP3.LUT R6, R6, 0x3ffffffc, RZ, 0xc0, !PT ;  /* 0x3ffffffc06067812 */ /* 0x000fe200078ec0ff */
[----:B------:R-:W2:Y:S03]  /*03a0*/  S2R R4, SR_CTAID.Y ;  /* 0x0000000000047919 */ /* 0x000ea60000002600 */
[----:B------:R-:W-:Y:S01]  /*03b0*/  SHF.R.S32.HI R9, RZ, 0x1f, R8 ;  /* 0x0000001fff097819 */ /* 0x000fe20000011408 */
[----:B------:R-:W-:Y:S01]  /*03c0*/  IMAD.IADD R6, R5, 0x1, -R6 ;  /* 0x0000000105067824 */ /* 0x000fe200078e0a06 */
[----:B------:R-:W3:Y:S02]  /*03d0*/  LDC R13, c[0x0][0x140] ;  /* 0x00005000ff0d7b82 */ /* 0x000ee40000000800 */
[----:B------:R-:W-:-:S02]  /*03e0*/  LEA.HI R9, R9, R8, RZ, 0x3 ;  /* 0x0000000809097211 */ /* 0x000fc400078f18ff */
[----:B-----5:R-:W-:Y:S02]  /*03f0*/  ISETP.NE.OR P0, PT, R0, RZ, !P0 ;  /* 0x000000ff0000720c */ /* 0x020fe40004705670 */
[--C-:B------:R-:W-:Y:S02]  /*0400*/  SHF.R.S32.HI R0, RZ, 0x3, R9.reuse ;  /* 0x00000003ff007819 */ /* 0x100fe40000011409 */
[----:B0-----:R-:W-:Y:S02]  /*0410*/  I2FP.F32.U32 R10, UR8 ;  /* 0x00000008000a7c45 */ /* 0x001fe40008201000 */
[----:B------:R-:W-:-:S03]  /*0420*/  SHF.R.S32.HI R9, RZ, 0x1f, R9 ;  /* 0x0000001fff097819 */ /* 0x000fc60000011409 */
[----:B------:R-:W-:Y:S01]  /*0430*/  FMUL R10, R10, UR4 ;  /* 0x000000040a0a7c20 */ /* 0x000fe20008400000 */
[----:B------:R-:W-:Y:S01]  /*0440*/  LEA.HI R9, R9, R0, RZ, 0x2 ;  /* 0x0000000009097211 */ /* 0x000fe200078f10ff */
[----:B------:R-:W-:Y:S02]  /*0450*/  ULDC UR4, c[0x0][0x154] ;  /* 0x0000550000047ab9 */ /* 0x000fe40000000800 */
[----:B------:R-:W-:Y:S01]  /*0460*/  VOTEU.ALL UP0, P0 ;  /* 0x00000000003f7886 */ /* 0x000fe20000000000 */
[----:B------:R-:W-:Y:S01]  /*0470*/  LOP3.LUT R9, R9, 0xfffffffc, RZ, 0xc0, !PT ;  /* 0xfffffffc09097812 */ /* 0x000fe200078ec0ff */
[----:B------:R-:W0:Y:S01]  /*0480*/  F2I.U32.TRUNC.NTZ R10, R10 ;  /* 0x0000000a000a7305 */ /* 0x000e22000020f000 */
[----:B------:R-:W-:Y:S02]  /*0490*/  VOTEU.ALL UP1, P0 ;  /* 0x00000000003f7886 */ /* 0x000fe40000020000 */
[----:B------:R-:W5:Y:S01]  /*04a0*/  @!UP0 S2UR UR7, SR_CgaCtaId ;  /* 0x00000000000789c3 */ /* 0x000f620000008800 */
[----:B------:R-:W-:Y:S01]  /*04b0*/  IMAD.IADD R9, R0, 0x1, -R9 ;  /* 0x0000000100097824 */ /* 0x000fe200078e0a09 */
[----:B------:R-:W-:Y:S01]  /*04c0*/  SHF.R.S32.HI R0, RZ, 0x1f, R3 ;  /* 0x0000001fff007819 */ /* 0x000fe20000011403 */
[----:B------:R-:W-:Y:S01]  /*04d0*/  @!UP0 UMOV UR6, 0x400 ;  /* 0x0000040000068882 */ /* 0x000fe20000000000 */
[----:B---3--:R-:W-:Y:S01]  /*04e0*/  ISETP.EQ.U32.AND P2, PT, R13, 0x1, PT ;  /* 0x000000010d00780c */ /* 0x008fe20003f42070 */
[----:B------:R-:W-:Y:S01]  /*04f0*/  IMAD R19, R6, 0x4, R9 ;  /* 0x0000000406137824 */ /* 0x000fe200078e0209 */
[----:B--2---:R-:W-:-:S02]  /*0500*/  I2FP.F32.U32 R12, R4 ;  /* 0x00000004000c7245 */ /* 0x004fc40000201000 */
[----:B------:R-:W2:Y:S01]  /*0510*/  LDC R9, c[0x0][0x148] ;  /* 0x00005200ff097b82 */ /* 0x000ea20000000800 */
[----:B------:R-:W-:Y:S02]  /*0520*/  LEA.HI R0, R0, R3, RZ, 0x2 ;  /* 0x0000000300007211 */ /* 0x000fe400078f10ff */
[----:B------:R-:W-:Y:S01]  /*0530*/  LEA.HI R6, R19, R19, RZ, 0x1 ;  /* 0x0000001313067211 */ /* 0x000fe200078f08ff */
[----:B0-----:R-:W-:Y:S02]  /*0540*/  IMAD.MOV R14, RZ, RZ, -R10 ;  /* 0x000000ffff0e7224 */ /* 0x001fe400078e0a0a */
[----:B------:R-:W-:Y:S01]  /*0550*/  FMUL R12, R12, UR4 ;  /* 0x000000040c0c7c20 */ /* 0x000fe20008400000 */
[----:B------:R-:W-:Y:S01]  /*0560*/  LOP3.LUT R0, R0, 0xfffffffc, RZ, 0xc0, !PT ;  /* 0xfffffffc00007812 */ /* 0x000fe200078ec0ff */
[----:B------:R-:W-:Y:S01]  /*0570*/  UMOV UR4, 0x20 ;  /* 0x0000002000047882 */ /* 0x000fe20000000000 */
[----:B------:R-:W-:Y:S01]  /*0580*/  LOP3.LUT R10, R6, 0xfffffffe, RZ, 0xc0, !PT ;  /* 0xfffffffe060a7812 */ /* 0x000fe200078ec0ff */
[----:B-1----:R-:W-:Y:S01]  /*0590*/  IMAD R6, R11, R14, UR8 ;  /* 0x000000080b067e24 */ /* 0x002fe2000f8e020e */
[----:B------:R-:W-:-:S04]  /*05a0*/  @!UP0 UIADD3 UR4, -UR4, 0x100000, URZ ;  /* 0x0010000004048890 */ /* 0x000fc8000fffe13f */
[----:B------:R-:W-:Y:S02]  /*05b0*/  @!UP0 USHF.L.U32 UR5, UR4, 0xb, URZ ;  /* 0x0000000b04058899 */ /* 0x000fe4000800063f */
[----:B------:R-:W-:Y:S01]  /*05c0*/  @!UP0 USHF.L.U32 UR4, UR4, 0x1, URZ ;  /* 0x0000000104048899 */ /* 0x000fe2000800063f */
[----:B------:R-:W0:Y:S01]  /*05d0*/  F2I.U32.TRUNC.NTZ R12, R12 ;  /* 0x0000000c000c7305 */ /* 0x000e22000020f000 */
[----:B------:R-:W-:Y:S02]  /*05e0*/  IMAD.IADD R3, R3, 0x1, -R0 ;  /* 0x0000000103037824 */ /* 0x000fe400078e0a00 */
[C---:B------:R-:W-:Y:S02]  /*05f0*/  IMAD.IADD R11, R19.reuse, 0x1, -R10 ;  /* 0x00000001130b7824 */ /* 0x040fe400078e0a0a */
[----:B------:R-:W-:Y:S01]  /*0600*/  IMAD.SHL.U32 R10, R19, 0x4, RZ ;  /* 0x00000004130a7824 */ /* 0x000fe200078e00ff */
[----:B-----5:R-:W-:Y:S01]  /*0610*/  @!UP0 ULEA UR6, UR7, UR6, 0x18 ;  /* 0x0000000607068291 */ /* 0x020fe2000f8ec03f */
[----:B------:R-:W-:Y:S01]  /*0620*/  ISETP.NE.AND P1, PT, R3, 0x3, PT ;  /* 0x000000030300780c */ /* 0x000fe20003f25270 */
[----:B------:R-:W-:Y:S01]  /*0630*/  VOTEU.ALL UP0, P0 ;  /* 0x00000000003f7886 */ /* 0x000fe20000000000 */
[----:B------:R-:W-:-:S02]  /*0640*/  ISETP.NE.AND P4, PT, R11, R6, PT ;  /* 0x000000060b00720c */ /* 0x000fc40003f85270 */
[----:B------:R-:W-:Y:S02]  /*0650*/  LOP3.LUT R19, R19, 0xc, R10, 0x78, !PT ;  /* 0x0000000c13137812 */ /* 0x000fe400078e780a */
[----:B------:R-:W-:Y:S01]  /*0660*/  LOP3.LUT P0, RZ, R8, 0x7, RZ, 0xc0, !PT ;  /* 0x0000000708ff7812 */ /* 0x000fe2000780c0ff */
[C---:B------:R-:W-:Y:S01]  /*0670*/  VIADD R8, R2.reuse, 0xffffffff ;  /* 0xffffffff02087836 */ /* 0x040fe20000000000 */
[----:B------:R-:W-:Y:S01]  /*0680*/  ISETP.EQ.OR P1, PT, R3, RZ, !P1 ;  /* 0x000000ff0300720c */ /* 0x000fe20004f22670 */
[----:B0-----:R-:W-:Y:S01]  /*0690*/  IMAD.MOV R23, RZ, RZ, -R12 ;  /* 0x000000ffff177224 */ /* 0x001fe200078e0a0c */
[----:B------:R-:W-:Y:S01]  /*06a0*/  ISETP.LT.U32.AND P0, PT, R19, 0x2, !P0 ;  /* 0x000000021300780c */ /* 0x000fe20004701070 */
[----:B------:R-:W0:Y:S02]  /*06b0*/  FENCE.VIEW.ASYNC.S ;  /* 0x00000000000073c6 */ /* 0x000e240000000000 */
[----:B0-----:R0:W1:Y:S01]  /*06c0*/  @!UP0 SYNCS.EXCH.64 URZ, [UR6+0x40], UR4 ;  /* 0x00004004063f85b2 */ /* 0x0010620008000100 */
[----:B------:R-:W-:Y:S01]  /*06d0*/  ISETP.EQ.AND P1, PT, R2, RZ, P1 ;  /* 0x000000ff0200720c */ /* 0x000fe20000f22270 */
[----:B--2---:R-:W-:Y:S01]  /*06e0*/  IMAD R11, R9, R23, R4 ;  /* 0x00000017090b7224 */ /* 0x004fe200078e0204 */
[----:B------:R-:W-:-:S02]  /*06f0*/  ISETP.GE.U32.AND P6, PT, R8, 0x2, PT ;  /* 0x000000020800780c */ /* 0x000fc40003fc6070 */
[----:B------:R-:W-:Y:S02]  /*0700*/  @P4 LEA.HI R0, R19, R19, RZ, 0x1 ;  /* 0x0000001313004211 */ /* 0x000fe400078f08ff */
[----:B------:R-:W-:Y:S02]  /*0710*/  SEL R18, RZ, 0x1, !P1 ;  /* 0x00000001ff127807 */ /* 0x000fe40004800000 */
[----:B------:R-:W-:Y:S02]  /*0720*/  @P4 SHF.R.S32.HI R0, RZ, 0x1, R0 ;  /* 0x00000001ff004819 */ /* 0x000fe40000011400 */
[----:B------:R-:W-:Y:S02]  /*0730*/  SEL R18, R18, 0x2, P6 ;  /* 0x0000000212127807 */ /* 0x000fe40003000000 */
[----:B------:R-:W-:Y:S02]  /*0740*/  @P4 ISETP.NE.AND P5, PT, R0, R11, PT ;  /* 0x0000000b0000420c */ /* 0x000fe40003fa5270 */
[----:B------:R-:W-:Y:S01]  /*0750*/  SEL R11, RZ, 0x1, !P0 ;  /* 0x00000001ff0b7807 */ /* 0x000fe20004000000 */
[----:B------:R0:W2:Y:S01]  /*0760*/  @!UP1 SYNCS.EXCH.64 URZ, [UR6+0x48], UR4 ;  /* 0x00004804063f95b2 */ /* 0x0000a20008000100 */
[----:B------:R-:W-:Y:S01]  /*0770*/  @P4 SEL R22, RZ, 0x1, P5 ;  /* 0x00000001ff164807 */ /* 0x000fe20002800000 */
[----:B------:R-:W-:Y:S01]  /*0780*/  NOP ;  /* 0x0000000000007918 */ /* 0x000fe20000000000 */
[----:B------:R-:W-:-:S02]  /*0790*/  LOP3.LUT R0, R63, 0x7f, RZ, 0xc0, !PT ;  /* 0x0000007f3f007812 */ /* 0x000fc400078ec0ff */
[----:B------:R-:W-:Y:S01]  /*07a0*/  LOP3.LUT R22, R22, R11, RZ, 0xc0, !PT ;  /* 0x0000000b16167212 */ /* 0x000fe200078ec0ff */
[----:B01----:R-:W-:Y:S06]  /*07b0*/  @!P2 BRA `(.L_x_3) ;  /* 0x000000000008a947 */ /* 0x003fec0003800000 */
[----:B--2-4-:R-:W-:Y:S01]  /*07c0*/  UCGABAR_ARV ;  /* 0x00000000000079c7 */ /* 0x014fe20008000000 */
[----:B------:R-:W-:Y:S05]  /*07d0*/  BRA `(.L_x_4) ;  /* 0x0000000000047947 */ /* 0x000fea0003800000 */
.L_x_3:
[----:B--2-4-:R-:W-:Y:S01]  /*07e0*/  NOP ;  /* 0x0000000000007918 */ /* 0x014fe20000000000 */
.L_x_4:
[----:B------:R-:W0:Y:S01]  /*07f0*/  LDC R2, c[0x0][0x65c] ;  /* 0x00019700ff027b82 */ /* 0x000e220000000800 */
[----:B------:R-:W-:Y:S02]  /*0800*/  IMAD.U32 R10, RZ, RZ, UR8 ;  /* 0x00000008ff0a7e24 */ /* 0x000fe4000f8e00ff */
[----:B------:R-:W-:Y:S01]  /*0810*/  IMAD.MOV.U32 R11, RZ, RZ, RZ ;  /* 0x000000ffff0b7224 */ /* 0x000fe200078e00ff */
[----:B0-----:R-:W-:-:S04]  /*0820*/  ISETP.NE.AND P1, PT, R2, 0x1, PT ;  /* 0x000000010200780c */ /* 0x001fc80003f25270 */
[----:B------:R-:W-:-:S09]  /*0830*/  P2R R5, PR, RZ, 0x2 ;  /* 0x00000002ff057803 */ /* 0x000fd20000000000 */
[----:B------:R-:W0:Y:S01]  /*0840*/  @P1 LDC R17, c[0x0][0x10] ;  /* 0x00000400ff111b82 */ /* 0x000e220000000800 */
[----:B------:R-:W-:Y:S02]  /*0850*/  @P1 IMAD.MOV.U32 R5, RZ, RZ, RZ ;  /* 0x000000ffff051224 */ /* 0x000fe400078e00ff */
[----:B------:R-:W-:-:S05]  /*0860*/  @P1 IMAD.MOV.U32 R15, RZ, RZ, RZ ;  /* 0x000000ffff0f1224 */ /* 0x000fca00078e00ff */
[----:B------:R-:W1:Y:S01]  /*0870*/  @!P1 LDC R13, c[0x0][0xc] ;  /* 0x00000300ff0d9b82 */ /* 0x000e620000000800 */
[----:B------:R-:W-:Y:S01]  /*0880*/  ULDC UR4, c[0x0][0xc] ;  /* 0x0000030000047ab9 */ /* 0x000fe20000000800 */
[----:B------:R-:W-:Y:S01]  /*0890*/  ULDC UR5, c[0x0][0x10] ;  /* 0x0000040000057ab9 */ /* 0x000fe20000000800 */
[----:B------:R-:W-:Y:S01]  /*08a0*/  ULDC UR6, c[0x0][0x14] ;  /* 0x0000050000067ab9 */ /* 0x000fe20000000800 */
[----:B------:R-:W-:-:S04]  /*08b0*/  UIMAD.WIDE.U32 UR4, UR4, UR5, URZ ;  /* 0x00000005040472a5 */ /* 0x000fc8000f8e003f */
[----:B------:R-:W-:Y:S02]  /*08c0*/  UIMAD.WIDE.U32 UR38, UR4, UR6, URZ ;  /* 0x00000006042672a5 */ /* 0x000fe4000f8e003f */
[----:B------:R-:W-:-:S04]  /*08d0*/  UIMAD UR37, UR5, UR6, URZ ;  /* 0x00000006052572a4 */ /* 0x000fc8000f8e023f */
[----:B------:R-:W-:Y:S01]  /*08e0*/  UIADD3 UR37, UR39, UR37, URZ ;  /* 0x0000002527257290 */ /* 0x000fe2000fffe03f */
[----:B0-----:R-:W-:-:S04]  /*08f0*/  @P1 IMAD.WIDE.U32 R16, R17, UR8, R4 ;  /* 0x0000000811101c25 */ /* 0x001fc8000f8e0004 */
[----:B------:R-:W-:Y:S02]  /*0900*/  @P1 IMAD.IADD R17, R17, 0x1, R15 ;  /* 0x0000000111111824 */ /* 0x000fe400078e020f */
[----:B-1----:R-:W-:-:S04]  /*0910*/  @!P1 IMAD.WIDE.U32 R10, R4, R13, R10 ;  /* 0x0000000d040a9225 */ /* 0x002fc800078e000a */
[----:B------:R-:W-:Y:S02]  /*0920*/  @!P1 IMAD.MOV.U32 R16, RZ, RZ, R10 ;  /* 0x000000ffff109224 */ /* 0x000fe400078e000a */
[----:B------:R-:W-:Y:S01]  /*0930*/  @!P1 IMAD.MOV.U32 R17, RZ, RZ, R11 ;  /* 0x000000ffff119224 */ /* 0x000fe200078e000b */
[----:B------:R-:W-:Y:S06]  /*0940*/  @!P2 BRA `(.L_x_5) ;  /* 0x00000000000ca947 */ /* 0x000fec0003800000 */
[----:B------:R-:W-:Y:S01]  /*0950*/  UCGABAR_WAIT ;  /* 0x0000000000007dc7 */ /* 0x000fe20008000000 */
[----:B------:R-:W-:Y:S01]  /*0960*/  CCTL.IVALL ;  /* 0x00000000ff00798f */ /* 0x000fe20002000000 */
[----:B------:R-:W-:Y:S05]  /*0970*/  BRA `(.L_x_6) ;  /* 0x0000000000047947 */ /* 0x000fea0003800000 */
.L_x_5:
[----:B------:R-:W-:Y:S06]  /*0980*/  BAR.SYNC.DEFER_BLOCKING 0x0 ;  /* 0x0000000000007b1d */ /* 0x000fec0000010000 */
.L_x_6:
[----:B------:R-:W-:Y:S05]  /*0990*/  @!P3 BRA `(.L_x_7) ;  /* 0x0000004800a0b947 */ /* 0x000fea0003800000 */
[----:B------:R-:W-:-:S13]  /*09a0*/  ISETP.GT.U32.AND P0, PT, R8, 0x1, PT ;  /* 0x000000010800780c */ /* 0x000fda0003f04070 */
[----:B------:R-:W-:Y:S05]  /*09b0*/  @P0 EXIT ;  /* 0x000000000000094d */ /* 0x000fea0003800000 */
[----:B------:R-:W-:Y:S01]  /*09c0*/  ULDC.64 UR4, c[0x0][0x650] ;  /* 0x0001940000047ab9 */ /* 0x000fe20000000a00 */
[----:B------:R-:W-:Y:S01]  /*09d0*/  PRMT R3, RZ, 0x7610, R3 ;  /* 0x00007610ff037816 */ /* 0x000fe20000000003 */
[----:B------:R-:W-:Y:S01]  /*09e0*/  IMAD.MOV.U32 R71, RZ, RZ, -0x1 ;  /* 0xffffffffff477424 */ /* 0x000fe200078e00ff */
[----:B------:R-:W-:Y:S01]  /*09f0*/  ISETP.GE.U32.AND P0, PT, R16, UR4, PT ;  /* 0x0000000410007c0c */ /* 0x000fe2000bf06070 */
[----:B------:R-:W-:Y:S02]  /*0a00*/  IMAD.MOV.U32 R70, RZ, RZ, -0x1 ;  /* 0xffffffffff467424 */ /* 0x000fe400078e00ff */
[----:B------:R-:W-:Y:S01]  /*0a10*/  IMAD.MOV.U32 R69, RZ, RZ, -0x1 ;  /* 0xffffffffff457424 */ /* 0x000fe200078e00ff */
[----:B------:R-:W-:-:S13]  /*0a20*/  ISETP.GE.U32.AND.EX P0, PT, R17, UR5, PT, P0 ;  /* 0x0000000511007c0c */ /* 0x000fda000bf06100 */
[----:B------:R-:W-:Y:S05]  /*0a30*/  @P0 BRA `(.L_x_8) ;  /* 0x0000000400280947 */ /* 0x000fea0003800000 */
[----:B------:R-:W0:Y:S01]  /*0a40*/  LDC.64 R24, c[0x0][0x628] ;  /* 0x00018a00ff187b82 */ /* 0x000e220000000a00 */
[----:B------:R-:W-:Y:S02]  /*0a50*/  IMAD.MOV.U32 R10, RZ, RZ, R16 ;  /* 0x000000ffff0a7224 */ /* 0x000fe400078e0010 */
[----:B------:R-:W-:-:S05]  /*0a60*/  IMAD.MOV.U32 R11, RZ, RZ, R17 ;  /* 0x000000ffff0b7224 */ /* 0x000fca00078e0011 */
[----:B------:R-:W1:Y:S08]  /*0a70*/  LDC R8, c[0x0][0x630] ;  /* 0x00018c00ff087b82 */ /* 0x000e700000000800 */
[----:B------:R-:W2:Y:S01]  /*0a80*/  LDC.64 R26, c[0x0][0x620] ;  /* 0x00018800ff1a7b82 */ /* 0x000ea20000000a00 */
[----:B0-----:R-:W-:-:S04]  /*0a90*/  ISETP.NE.U32.AND P0, PT, R24, RZ, PT ;  /* 0x000000ff1800720c */ /* 0x001fc80003f05070 */
[----:B------:R-:W-:-:S13]  /*0aa0*/  ISETP.NE.AND.EX P0, PT, R25, RZ, PT, P0 ;  /* 0x000000ff1900720c */ /* 0x000fda0003f05300 */
[----:B-12---:R-:W-:Y:S05]  /*0ab0*/  @!P0 BRA `(.L_x_9) ;  /* 0x0000000000288947 */ /* 0x006fea0003800000 */
[----:B------:R-:W0:Y:S02]  /*0ac0*/  LDC R3, c[0x0][0x634] ;  /* 0x00018d00ff037b82 */ /* 0x000e240000000800 */
[----:B0-----:R-:W-:-:S05]  /*0ad0*/  IADD3 R3, P0, R16, R3, RZ ;  /* 0x0000000310037210 */ /* 0x001fca0007f1e0ff */
[----:B------:R-:W-:-:S04]  /*0ae0*/  IMAD.X R21, RZ, RZ, R17, P0 ;  /* 0x000000ffff157224 */ /* 0x000fc800000e0611 */
[----:B------:R-:W-:-:S04]  /*0af0*/  IMAD.WIDE.U32 R10, R21, R24, RZ ;  /* 0x00000018150a7225 */ /* 0x000fc800078e00ff */
[----:B------:R-:W-:-:S04]  /*0b00*/  IMAD.WIDE.U32 R12, P0, R3, R25, R10 ;  /* 0x00000019030c7225 */ /* 0x000fc8000780000a */
[----:B------:R-:W-:-:S04]  /*0b10*/  IMAD.WIDE.U32 R10, R3, R24, RZ ;  /* 0x00000018030a7225 */ /* 0x000fc800078e00ff */
[----:B------:R-:W-:Y:S01]  /*0b20*/  IMAD.X R15, RZ, RZ, RZ, P0 ;  /* 0x000000ffff0f7224 */ /* 0x000fe200000e06ff */
[----:B------:R-:W-:Y:S01]  /*0b30*/  IADD3 RZ, P0, R11, R12, RZ ;  /* 0x0000000c0bff7210 */ /* 0x000fe20007f1e0ff */
[----:B------:R-:W-:-:S04]  /*0b40*/  IMAD.MOV.U32 R14, RZ, RZ, R13 ;  /* 0x000000ffff0e7224 */ /* 0x000fc800078e000d */
[----:B------:R-:W-:-:S08]  /*0b50*/  IMAD.WIDE.U32.X R10, R21, R25, R14, P0 ;  /* 0x00000019150a7225 */ /* 0x000fd000000e040e */
.L_x_9:
[----:B------:R-:W0:Y:S01]  /*0b60*/  LDC.64 R30, c[0x0][0x640] ;  /* 0x00019000ff1e7b82 */ /* 0x000e220000000a00 */
[-CC-:B------:R-:W-:Y:S01]  /*0b70*/  SHF.R.U64 R69, R10, R8.reuse, R11.reuse ;  /* 0x000000080a457219 */ /* 0x180fe2000000120b */
[----:B------:R-:W-:Y:S01]  /*0b80*/  IMAD R29, R9, R23, R4 ;  /* 0x00000017091d7224 */ /* 0x000fe200078e0204 */
[----:B------:R-:W-:Y:S01]  /*0b90*/  SHF.R.U32.HI R3, RZ, R8, R11 ;  /* 0x00000008ff037219 */ /* 0x000fe2000001160b */
[----:B------:R-:W-:Y:S01]  /*0ba0*/  IMAD.MOV.U32 R23, RZ, RZ, 0x1 ;  /* 0x00000001ff177424 */ /* 0x000fe200078e00ff */
[----:B------:R-:W-:-:S03]  /*0bb0*/  IADD3 R5, P0, RZ, -R69, RZ ;  /* 0x80000045ff057210 */ /* 0x000fc60007f1e0ff */
[----:B------:R-:W1:Y:S02]  /*0bc0*/  LDC R12, c[0x0][0x618] ;  /* 0x00018600ff0c7b82 */ /* 0x000e640000000800 */
[----:B------:R-:W-:Y:S02]  /*0bd0*/  IMAD.X R3, RZ, RZ, ~R3, P0 ;  /* 0x000000ffff037224 */ /* 0x000fe400000e0e03 */
[----:B------:R-:W-:-:S04]  /*0be0*/  IMAD.WIDE.U32 R10, R5, R26, R16 ;  /* 0x0000001a050a7225 */ /* 0x000fc800078e0010 */
[----:B------:R-:W2:Y:S01]  /*0bf0*/  LDC R20, c[0x0][0x608] ;  /* 0x00018200ff147b82 */ /* 0x000ea20000000800 */
[----:B------:R-:W-:Y:S02]  /*0c00*/  IMAD R8, R3, R26, RZ ;  /* 0x0000001a03087224 */ /* 0x000fe400078e02ff */
[----:B------:R-:W-:Y:S02]  /*0c10*/  IMAD.MOV.U32 R3, RZ, RZ, -0x1 ;  /* 0xffffffffff037424 */ /* 0x000fe400078e00ff */
[----:B------:R-:W-:-:S03]  /*0c20*/  IMAD R5, R5, R27, R8 ;  /* 0x0000001b05057224 */ /* 0x000fc600078e0208 */
[----:B------:R-:W3:Y:S01]  /*0c30*/  LDC R28, c[0x0][0x658] ;  /* 0x00019600ff1c7b82 */ /* 0x000ee20000000800 */
[----:B------:R-:W-:Y:S01]  /*0c40*/  IMAD.IADD R5, R11, 0x1, R5 ;  /* 0x000000010b057824 */ /* 0x000fe200078e0205 */
[----:B0-----:R-:W-:-:S04]  /*0c50*/  ISETP.NE.U32.AND P0, PT, R30, RZ, PT ;  /* 0x000000ff1e00720c */ /* 0x001fc80003f05070 */
[----:B------:R-:W-:Y:S02]  /*0c60*/  ISETP.NE.AND.EX P0, PT, R31, RZ, PT, P0 ;  /* 0x000000ff1f00720c */ /* 0x000fe40003f05300 */
[----:B------:R-:W0:Y:S01]  /*0c70*/  LDC R24, c[0x0][0x600] ;  /* 0x00018000ff187b82 */ /* 0x000e220000000800 */
[-CC-:B-1----:R-:W-:Y:S02]  /*0c80*/  SHF.R.U64 R14, R10, R12.reuse, R5.reuse ;  /* 0x0000000c0a0e7219 */ /* 0x182fe40000001205 */
[----:B------:R-:W-:-:S05]  /*0c90*/  SHF.R.U32.HI R5, RZ, R12, R5 ;  /* 0x0000000cff057219 */ /* 0x000fca0000011605 */
[----:B------:R-:W1:Y:S01]  /*0ca0*/  LDC R15, c[0x0][0x648] ;  /* 0x00019200ff0f7b82 */ /* 0x000e620000000800 */
[-CC-:B--2---:R-:W-:Y:S02]  /*0cb0*/  SHF.R.U64 R27, R14, R20.reuse, R5.reuse ;  /* 0x000000140e1b7219 */ /* 0x184fe40000001205 */
[----:B------:R-:W-:-:S05]  /*0cc0*/  SHF.R.U32.HI R5, RZ, R20, R5 ;  /* 0x00000014ff057219 */ /* 0x000fca0000011605 */
[----:B------:R-:W2:Y:S01]  /*0cd0*/  LDC R21, c[0x0][0x638] ;  /* 0x00018e00ff157b82 */ /* 0x000ea20000000800 */
[-CC-:B---3--:R-:W-:Y:S02]  /*0ce0*/  SHF.R.U64 R20, R27, R28.reuse, R5.reuse ;  /* 0x0000001c1b147219 */ /* 0x188fe40000001205 */
[-C--:B------:R-:W-:Y:S02]  /*0cf0*/  SHF.L.U32 R3, R3, R28.reuse, RZ ;  /* 0x0000001c03037219 */ /* 0x080fe400000006ff */
[----:B------:R-:W-:Y:S01]  /*0d00*/  SHF.R.U32.HI R5, RZ, R28, R5 ;  /* 0x0000001cff057219 */ /* 0x000fe20000011605 */
[----:B------:R-:W-:Y:S01]  /*0d10*/  IMAD.MOV.U32 R4, RZ, RZ, R20 ;  /* 0x000000ffff047224 */ /* 0x000fe200078e0014 */
[----:B------:R-:W-:Y:S01]  /*0d20*/  LOP3.LUT R12, RZ, R3, RZ, 0x33, !PT ;  /* 0x00000003ff0c7212 */ /* 0x000fe200078e33ff */
[----:B------:R-:W3:Y:S01]  /*0d30*/  LDC R25, c[0x0][0x610] ;  /* 0x00018400ff197b82 */ /* 0x000ee20000000800 */
[----:B------:R-:W-:Y:S05]  /*0d40*/  @!P0 BRA `(.L_x_10) ;  /* 0x0000000000288947 */ /* 0x000fea0003800000 */
[----:B------:R-:W4:Y:S02]  /*0d50*/  LDC R3, c[0x0][0x64c] ;  /* 0x00019300ff037b82 */ /* 0x000f240000000800 */
[----:B----4-:R-:W-:-:S05]  /*0d60*/  IADD3 R3, P0, R20, R3, RZ ;  /* 0x0000000314037210 */ /* 0x010fca0007f1e0ff */
        /* <DEDUP_REMOVED lines=8> */
.L_x_10:
[----:B-1----:R-:W-:Y:S01]  /*0df0*/  SHF.R.U64 R4, R4, R15, R5 ;  /* 0x0000000f04047219 */ /* 0x002fe20000001205 */
[----:B0-----:R-:W-:Y:S01]  /*0e00*/  VIADD R5, R24, 0xffffffff ;  /* 0xffffffff18057836 */ /* 0x001fe20000000000 */
[----:B------:R-:W-:Y:S02]  /*0e10*/  SHF.L.U32 R3, R23, R28, RZ ;  /* 0x0000001c17037219 */ /* 0x000fe400000006ff */
[----:B------:R-:W-:Y:S01]  /*0e20*/  LOP3.LUT R12, R27, R12, RZ, 0xc0, !PT ;  /* 0x0000000c1b0c7212 */ /* 0x000fe200078ec0ff */
[----:B------:R-:W-:Y:S01]  /*0e30*/  IMAD.MOV R8, RZ, RZ, -R4 ;  /* 0x000000ffff087224 */ /* 0x000fe200078e0a04 */
[----:B------:R-:W-:Y:S02]  /*0e40*/  SEL R6, R6, R29, !P1 ;  /* 0x0000001d06067207 */ /* 0x000fe40004800000 */
[----:B------:R-:W-:Y:S01]  /*0e50*/  LOP3.LUT R5, R14, R5, RZ, 0xc0, !PT ;  /* 0x000000050e057212 */ /* 0x000fe200078ec0ff */
[----:B------:R-:W-:Y:S02]  /*0e60*/  IMAD R9, R3, R4, R12 ;  /* 0x0000000403097224 */ /* 0x000fe400078e020c */
[----:B--2---:R-:W-:-:S02]  /*0e70*/  IMAD R3, R8, R21, R20 ;  /* 0x0000001508037224 */ /* 0x004fc400078e0214 */
[----:B---3--:R-:W-:Y:S02]  /*0e80*/  IMAD R6, R9, R25, R6 ;  /* 0x0000001909067224 */ /* 0x008fe400078e0206 */
[----:B------:R-:W-:Y:S02]  /*0e90*/  IMAD R71, R3, R24, R5 ;  /* 0x0000001803477224 */ /* 0x000fe400078e0205 */
[----:B------:R-:W-:-:S03]  /*0ea0*/  IMAD.MOV.U32 R4, RZ, RZ, 0x1 ;  /* 0x00000001ff047424 */ /* 0x000fc600078e00ff */
[----:B------:R-:W-:Y:S02]  /*0eb0*/  SEL R70, R71, R6, !P1 ;  /* 0x0000000647467207 */ /* 0x000fe40004800000 */
[----:B------:R-:W-:Y:S02]  /*0ec0*/  PRMT R3, R4, 0x7610, R3 ;  /* 0x0000761004037816 */ /* 0x000fe40000000003 */
[----:B------:R-:W-:-:S07]  /*0ed0*/  SEL R71, R6, R71, !P1 ;  /* 0x0000004706477207 */ /* 0x000fce0004800000 */
.L_x_8:
[----:B------:R-:W-:-:S08]  /*0ee0*/  NOP ;  /* 0x0000000000007918 */ /* 0x000fd00000000000 */
[----:B------:R-:W0:Y:S02]  /*0ef0*/  USETMAXREG.TRY_ALLOC.CTAPOOL UP0, 0xe8 ;  /* 0x000000e8000079c8 */ /* 0x000e240008000600 */
[----:B0-----:R-:W-:-:S13]  /*0f00*/  PLOP3.LUT P0, PT, PT, PT, UP0, 0x80, 0x0 ;  /* 0x000000000000781c */ /* 0x001fda0003f0f008 */
[----:B------:R-:W-:Y:S05]  /*0f10*/  @!P0 BRA `(.L_x_8) ;  /* 0xfffffffc00f08947 */ /* 0x000fea000383ffff */
[----:B------:R-:W-:Y:S01]  /*0f20*/  ULDC.64 UR4, c[0x0][0x598] ;  /* 0x0001660000047ab9 */ /* 0x000fe20000000a00 */
[----:B------:R-:W-:Y:S01]  /*0f30*/  ULDC.64 UR40, c[0x0][0x208] ;  /* 0x0000820000287ab9 */ /* 0x000fe20000000a00 */
[----:B------:R-:W-:-:S04]  /*0f40*/  ISETP.NE.U32.AND P0, PT, RZ, UR4, PT ;  /* 0x00000004ff007c0c */ /* 0x000fc8000bf05070 */
[----:B------:R-:W-:-:S13]  /*0f50*/  ISETP.NE.AND.EX P0, PT, RZ, UR5, PT, P0 ;  /* 0x00000005ff007c0c */ /* 0x000fda000bf05300 */
[----:B------:R-:W-:Y:S05]  /*0f60*/  @!P0 BRA `(.L_x_11) ;  /* 0x00000000001c8947 */ /* 0x000fea0003800000 */
[----:B------:R-:W0:Y:S02]  /*0f70*/  LDC.64 R4, c[0x0][0x598] ;  /* 0x00016600ff047b82 */ /* 0x000e240000000a00 */
[----:B0-----:R-:W2:Y:S02]  /*0f80*/  LDG.E.64 R4, desc[UR40][R4.64] ;  /* 0x0000002804047981 */ /* 0x001ea4000c1e1b00 */
[----:B--2---:R-:W-:-:S04]  /*0f90*/  ISETP.NE.U32.AND P0, PT, R4, RZ, PT ;  /* 0x000000ff0400720c */ /* 0x004fc80003f05070 */
[----:B------:R-:W-:-:S13]  /*0fa0*/  ISETP.NE.AND.EX P0, PT, R5, RZ, PT, P0 ;  /* 0x000000ff0500720c */ /* 0x000fda0003f05300 */
[----:B------:R-:W-:Y:S05]  /*0fb0*/  @!P0 BRA `(.L_x_11) ;  /* 0x0000000000088947 */ /* 0x000fea0003800000 */
[----:B------:R0:W5:Y:S01]  /*0fc0*/  LD.E R23, desc[UR40][R4.64] ;  /* 0x0000002804177980 */ /* 0x000162000c101900 */
[----:B------:R-:W-:Y:S05]  /*0fd0*/  BRA `(.L_x_12) ;  /* 0x0000000000247947 */ /* 0x000fea0003800000 */
.L_x_11:
[----:B------:R-:W-:Y:S02]  /*0fe0*/  ULDC.64 UR4, c[0x0][0x588] ;  /* 0x0001620000047ab9 */ /* 0x000fe40000000a00 */
[----:B------:R-:W-:-:S04]  /*0ff0*/  ISETP.NE.U32.AND P0, PT, RZ, UR4, PT ;  /* 0x00000004ff007c0c */ /* 0x000fc8000bf05070 */
[----:B------:R-:W-:-:S13]  /*1000*/  ISETP.NE.AND.EX P0, PT, RZ, UR5, PT, P0 ;  /* 0x00000005ff007c0c */ /* 0x000fda000bf05300 */
[----:B------:R-:W-:Y:S05]  /*1010*/  @!P0 BRA `(.L_x_13) ;  /* 0x00000000000c8947 */ /* 0x000fea0003800000 */
[----:B------:R-:W0:Y:S02]  /*1020*/  LDC.64 R4, c[0x0][0x588] ;  /* 0x00016200ff047b82 */ /* 0x000e240000000a00 */
[----:B0-----:R1:W5:Y:S01]  /*1030*/  LDG.E R23, desc[UR40][R4.64] ;  /* 0x0000002804177981 */ /* 0x001362000c1e1900 */
[----:B------:R-:W-:Y:S05]  /*1040*/  BRA `(.L_x_12) ;  /* 0x0000000000087947 */ /* 0x000fea0003800000 */
.L_x_13:
[----:B------:R-:W-:Y:S02]  /*1050*/  ULDC UR4, c[0x0][0x580] ;  /* 0x0001600000047ab9 */ /* 0x000fe40000000800 */
[----:B------:R-:W-:-:S07]  /*1060*/  IMAD.U32 R23, RZ, RZ, UR4 ;  /* 0x00000004ff177e24 */ /* 0x000fce000f8e00ff */
.L_x_12:
[----:B------:R-:W-:Y:S02]  /*1070*/  ULDC.64 UR4, c[0x0][0x5a0] ;  /* 0x0001680000047ab9 */ /* 0x000fe40000000a00 */
[----:B------:R-:W-:-:S04]  /*1080*/  ISETP.NE.U32.AND P0, PT, RZ, UR4, PT ;  /* 0x00000004ff007c0c */ /* 0x000fc8000bf05070 */
[----:B------:R-:W-:-:S13]  /*1090*/  ISETP.NE.AND.EX P0, PT, RZ, UR5, PT, P0 ;  /* 0x00000005ff007c0c */ /* 0x000fda000bf05300 */
[----:B------:R-:W-:Y:S05]  /*10a0*/  @!P0 BRA `(.L_x_14) ;  /* 0x00000000001c8947 */ /* 0x000fea0003800000 */
[----:B01----:R-:W0:Y:S02]  /*10b0*/  LDC.64 R4, c[0x0][0x5a0] ;  /* 0x00016800ff047b82 */ /* 0x003e240000000a00 */
[----:B0-----:R-:W2:Y:S02]  /*10c0*/  LDG.E.64 R4, desc[UR40][R4.64] ;  /* 0x0000002804047981 */ /* 0x001ea4000c1e1b00 */
[----:B--2---:R-:W-:-:S04]  /*10d0*/  ISETP.NE.U32.AND P0, PT, R4, RZ, PT ;  /* 0x000000ff0400720c */ /* 0x004fc80003f05070 */
[----:B------:R-:W-:-:S13]  /*10e0*/  ISETP.NE.AND.EX P0, PT, R5, RZ, PT, P0 ;  /* 0x000000ff0500720c */ /* 0x000fda0003f05300 */
[----:B------:R-:W-:Y:S05]  /*10f0*/  @!P0 BRA `(.L_x_14) ;  /* 0x0000000000088947 */ /* 0x000fea0003800000 */
[----:B------:R0:W5:Y:S01]  /*1100*/  LD.E R58, desc[UR40][R4.64] ;  /* 0x00000028043a7980 */ /* 0x000162000c101900 */
[----:B------:R-:W-:Y:S05]  /*1110*/  BRA `(.L_x_15) ;  /* 0x0000000000247947 */ /* 0x000fea0003800000 */
.L_x_14:
[----:B------:R-:W-:Y:S02]  /*1120*/  ULDC.64 UR4, c[0x0][0x590] ;  /* 0x0001640000047ab9 */ /* 0x000fe40000000a00 */
[----:B------:R-:W-:-:S04]  /*1130*/  ISETP.NE.U32.AND P0, PT, RZ, UR4, PT ;  /* 0x00000004ff007c0c */ /* 0x000fc8000bf05070 */
[----:B------:R-:W-:-:S13]  /*1140*/  ISETP.NE.AND.EX P0, PT, RZ, UR5, PT, P0 ;  /* 0x00000005ff007c0c */ /* 0x000fda000bf05300 */
[----:B------:R-:W-:Y:S05]  /*1150*/  @!P0 BRA `(.L_x_16) ;  /* 0x00000000000c8947 */ /* 0x000fea0003800000 */
[----:B------:R-:W2:Y:S02]  /*1160*/  LDC.64 R58, c[0x0][0x590] ;  /* 0x00016400ff3a7b82 */ /* 0x000ea40000000a00 */
[----:B--2---:R2:W5:Y:S01]  /*1170*/  LDG.E R58, desc[UR40][R58.64] ;  /* 0x000000283a3a7981 */ /* 0x004562000c1e1900 */
[----:B------:R-:W-:Y:S05]  /*1180*/  BRA `(.L_x_15) ;  /* 0x0000000000087947 */ /* 0x000fea0003800000 */
.L_x_16:
[----:B------:R-:W-:Y:S02]  /*1190*/  ULDC UR4, c[0x0][0x584] ;  /* 0x0001610000047ab9 */ /* 0x000fe40000000800 */
[----:B------:R-:W-:-:S07]  /*11a0*/  IMAD.U32 R58, RZ, RZ, UR4 ;  /* 0x00000004ff3a7e24 */ /* 0x000fce000f8e00ff */
.L_x_15:
[----:B------:R-:W-:-:S13]  /*11b0*/  LOP3.LUT P0, RZ, R3, 0xff, RZ, 0xc0, !PT ;  /* 0x000000ff03ff7812 */ /* 0x000fda000780c0ff */
[----:B------:R-:W-:Y:S05]  /*11c0*/  @!P0 EXIT ;  /* 0x000000000000894d */ /* 0x000fea0003800000 */
[----:B------:R-:W3:Y:S01]  /*11d0*/  LDC R61, c[0x0][0x658] ;  /* 0x00019600ff3d7b82 */ /* 0x000ee20000000800 */
[----:B------:R-:W-:Y:S01]  /*11e0*/  LOP3.LUT R7, R7, 0x1, RZ, 0xc0, !PT ;  /* 0x0000000107077812 */ /* 0x000fe200078ec0ff */
[----:B------:R-:W-:Y:S01]  /*11f0*/  ULDC.64 UR6, c[0x0][0x288] ;  /* 0x0000a20000067ab9 */ /* 0x000fe20000000a00 */
[----:B------:R-:W-:Y:S01]  /*1200*/  SHF.R.U32.HI R3, RZ, 0x2, R63 ;  /* 0x00000002ff037819 */ /* 0x000fe2000001163f */
[----:B------:R-:W-:Y:S01]  /*1210*/  UIADD3 UR4, UR7, 0x7f, URZ ;  /* 0x0000007f07047890 */ /* 0x000fe2000fffe03f */
[----:B------:R-:W-:Y:S01]  /*1220*/  SHF.R.U32.HI R0, RZ, 0x1, R0 ;  /* 0x00000001ff007819 */ /* 0x000fe20000011600 */
[----:B------:R-:W-:Y:S01]  /*1230*/  IMAD.SHL.U32 R56, R7, 0x40, RZ ;  /* 0x0000004007387824 */ /* 0x000fe200078e00ff */
[----:B------:R-:W-:Y:S01]  /*1240*/  LOP3.LUT R3, R3, 0x7, RZ, 0xc0, !PT ;  /* 0x0000000703037812 */ /* 0x000fe200078ec0ff */
[----:B------:R-:W4:Y:S01]  /*1250*/  LDC.64 R8, c[0x0][0x5c8] ;  /* 0x00017200ff087b82 */ /* 0x000f220000000a00 */
[----:B------:R-:W-:Y:S01]  /*1260*/  USHF.R.S32.HI UR5, URZ, 0x1f, UR4 ;  /* 0x0000001f3f057899 */ /* 0x000fe20008011404 */
[----:B------:R-:W-:Y:S01]  /*1270*/  LOP3.LUT R0, R0, 0x30, RZ, 0xc0, !PT ;  /* 0x0000003000007812 */ /* 0x000fe200078ec0ff */
[----:B------:R-:W-:Y:S01]  /*1280*/  IMAD.MOV.U32 R6, RZ, RZ, 0x1 ;  /* 0x00000001ff067424 */ /* 0x000fe200078e00ff */
[--C-:B------:R-:W-:Y:S01]  /*1290*/  LOP3.LUT R56, R56, 0x40, R3.reuse, 0xe2, !PT ;  /* 0x0000004038387812 */ /* 0x100fe200078ee203 */
[----:B------:R-:W-:Y:S01]  /*12a0*/  ULEA.HI UR5, UR5, UR4, URZ, 0x7 ;  /* 0x0000000405057291 */ /* 0x000fe2000f8f383f */
[-C--:B01----:R-:W-:Y:S01]  /*12b0*/  IADD3 R4, RZ, -R0.reuse, -R3 ;  /* 0x80000000ff047210 */ /* 0x083fe20007ffe803 */
[----:B------:R-:W-:Y:S01]  /*12c0*/  IMAD.U32 R5, RZ, RZ, UR6 ;  /* 0x00000006ff057e24 */ /* 0x000fe2000f8e00ff */
[----:B------:R-:W0:Y:S01]  /*12d0*/  LDC R65, c[0x0][0x600] ;  /* 0x00018000ff417b82 */ /* 0x000e220000000800 */
[----:B------:R-:W-:Y:S01]  /*12e0*/  LOP3.LUT R56, R56, R0, RZ, 0xfc, !PT ;  /* 0x0000000038387212 */ /* 0x000fe200078efcff */
[----:B------:R-:W-:Y:S01]  /*12f0*/  IMAD.MOV.U32 R0, RZ, RZ, -0x1 ;  /* 0xffffffffff007424 */ /* 0x000fe200078e00ff */
[----:B------:R-:W-:Y:S01]  /*1300*/  USHF.R.S32.HI UR43, URZ, 0x7, UR5 ;  /* 0x000000073f2b7899 */ /* 0x000fe20008011405 */
[----:B------:R-:W-:Y:S01]  /*1310*/  LOP3.LUT R62, R63, 0x3, RZ, 0xc0, !PT ;  /* 0x000000033f3e7812 */ /* 0x000fe200078ec0ff */
[----:B------:R-:W-:Y:S01]  /*1320*/  IMAD R4, R7, -0x40, R4 ;  /* 0xffffffc007047824 */ /* 0x000fe200078e0204 */
[C---:B------:R-:W-:Y:S01]  /*1330*/  LOP3.LUT R64, R63.reuse, 0x80, RZ, 0xc0, !PT ;  /* 0x000000803f407812 */ /* 0x040fe200078ec0ff */
[----:B------:R-:W-:Y:S01]  /*1340*/  UISETP.LT.AND UP0, UPT, UR43, 0x1, UPT ;  /* 0x000000012b00788c */ /* 0x000fe2000bf01270 */
[-C--:B---3--:R-:W-:Y:S01]  /*1350*/  SHF.L.U32 R0, R0, R61.reuse, RZ ;  /* 0x0000003d00007219 */ /* 0x088fe200000006ff */
[----:B------:R-:W-:Y:S01]  /*1360*/  ULDC UR4, c[0x0][0x284] ;  /* 0x0000a10000047ab9 */ /* 0x000fe20000000800 */
[----:B------:R-:W-:Y:S01]  /*1370*/  IMAD R62, R62, -0x2, R5 ;  /* 0xfffffffe3e3e7824 */ /* 0x000fe200078e0205 */
[----:B------:R-:W-:Y:S01]  /*1380*/  USEL UR44, UR43, 0x1, UP0 ;  /* 0x000000012b2c7887 */ /* 0x000fe20008000000 */
[----:B------:R-:W-:Y:S01]  /*1390*/  SHF.L.U32 R61, R6, R61, RZ ;  /* 0x0000003d063d7219 */ /* 0x000fe200000006ff */
[----:B------:R-:W-:Y:S01]  /*13a0*/  IMAD.SHL.U32 R63, R63, 0x2, RZ ;  /* 0x000000023f3f7824 */ /* 0x000fe200078e00ff */
[----:B------:R-:W-:Y:S01]  /*13b0*/  LOP3.LUT R68, R18, 0x1, RZ, 0xfc, !PT ;  /* 0x0000000112447812 */ /* 0x000fe200078efcff */
[----:B------:R-:W-:Y:S01]  /*13c0*/  VIADD R67, R4, UR4 ;  /* 0x0000000404437c36 */ /* 0x000fe20008000000 */
[C---:B----4-:R-:W-:Y:S01]  /*13d0*/  SHF.L.U64.HI R60, R8.reuse, 0x3, R9 ;  /* 0x00000003083c7819 */ /* 0x050fe20000010209 */
[----:B--2---:R-:W-:Y:S01]  /*13e0*/  IMAD.SHL.U32 R59, R8, 0x8, RZ ;  /* 0x00000008083b7824 */ /* 0x004fe200078e00ff */
[----:B------:R-:W-:Y:S01]  /*13f0*/  SHF.R.U32.HI R64, RZ, 0x7, R64 ;  /* 0x00000007ff407819 */ /* 0x000fe20000011640 */
[----:B------:R-:W-:Y:S01]  /*1400*/  IMAD.MOV.U32 R57, RZ, RZ, RZ ;  /* 0x000000ffff397224 */ /* 0x000fe200078e00ff */
[----:B------:R-:W-:Y:S01]  /*1410*/  LOP3.LUT R66, RZ, R0, RZ, 0x33, !PT ;  /* 0x00000000ff427212 */ /* 0x000fe200078e33ff */
[----:B------:R-:W-:Y:S01]  /*1420*/  UIADD3 UR44, UR43, -UR44, URZ ;  /* 0x8000002c2b2c7290 */ /* 0x000fe2000fffe03f */
[----:B------:R-:W-:Y:S01]  /*1430*/  UMOV UR36, URZ ;  /* 0x0000003f00247c82 */ /* 0x000fe20008000000 */
[----:B0-----:R-:W-:Y:S01]  /*1440*/  VIADD R65, R65, 0xffffffff ;  /* 0xffffffff41417836 */ /* 0x001fe20000000000 */
[----:B------:R-:W-:-:S09]  /*1450*/  UMOV UR42, URZ ;  /* 0x0000003f002a7c82 */ /* 0x000fd20008000000 */
.L_x_98:
[----:B0-----:R-:W0:Y:S01]  /*1460*/  SHFL.IDX PT, R0, R64, RZ, 0x1f ;  /* 0x00001fff40007589 */ /* 0x001e2200000e0000 */
[----:B-1----:R-:W1:Y:S01]  /*1470*/  S2UR UR7, SR_CgaCtaId ;  /* 0x00000000000779c3 */ /* 0x002e620000008800 */
[----:B------:R-:W-:Y:S01]  /*1480*/  UMOV UR6, 0x400 ;  /* 0x0000040000067882 */ /* 0x000fe20000000000 */
[----:B0-----:R-:W-:Y:S01]  /*1490*/  R2UR UR4, R0 ;  /* 0x00000000000472ca */ /* 0x001fe200000e0000 */
[----:B-1----:R-:W-:-:S12]  /*14a0*/  ULEA UR6, UR7, UR6, 0x18 ;  /* 0x0000000607067291 */ /* 0x002fd8000f8ec03f */
[----:B------:R-:W-:-:S04]  /*14b0*/  ULEA.HI UR5, UR4, UR4, URZ, 0x1 ;  /* 0x0000000404057291 */ /* 0x000fc8000f8f083f */
[----:B------:R-:W-:-:S04]  /*14c0*/  ULOP3.LUT UR5, UR5, 0x7fffe, URZ, 0xc0, !UPT ;  /* 0x0007fffe05057892 */ /* 0x000fc8000f8ec03f */
[----:B------:R-:W-:-:S03]  /*14d0*/  UIADD3 UR5, UR4, -UR5, URZ ;  /* 0x8000000504057290 */ /* 0x000fc6000fffe03f */
[----:B------:R-:W-:Y:S01]  /*14e0*/  ULDC UR4, c[0x0][0x28c] ;  /* 0x0000a30000047ab9 */ /* 0x000fe20000000800 */
[----:B------:R-:W-:Y:S01]  /*14f0*/  ULEA UR5, UR5, UR6, 0xd ;  /* 0x0000000605057291 */ /* 0x000fe2000f8e683f */
[----:B------:R-:W-:-:S03]  /*1500*/  ISETP.LT.AND P0, PT, RZ, UR4, PT ;  /* 0x00000004ff007c0c */ /* 0x000fc6000bf01270 */
[----:B------:R-:W-:-:S04]  /*1510*/  UIADD3 UR5, UR5, 0x100, URZ ;  /* 0x0000010005057890 */ /* 0x000fc8000fffe03f */
[----:B------:R-:W-:-:S04]  /*1520*/  USHF.R.U32.HI UR5, URZ, 0x4, UR5 ;  /* 0x000000043f057899 */ /* 0x000fc80008011605 */
[----:B------:R-:W-:-:S04]  /*1530*/  ULOP3.LUT UR5, UR5, 0x3fff, URZ, 0xc0, !UPT ;  /* 0x00003fff05057892 */ /* 0x000fc8000f8ec03f */
[----:B------:R-:W-:Y:S01]  /*1540*/  ULOP3.LUT UR45, UR5, 0x10000, URZ, 0xfc, !UPT ;  /* 0x00010000052d7892 */ /* 0x000fe2000f8efc3f */
[----:B---345:R-:W-:Y:S11]  /*1550*/  @P0 BRA `(.L_x_17) ;  /* 0x0000000000400947 */ /* 0x038ff60003800000 */
[----:B------:R-:W-:Y:S01]  /*1560*/  MOV R0, 0x0 ;  /* 0x0000000000007802 */ /* 0x000fe20000000f00 */
[----:B------:R-:W-:Y:S01]  /*1570*/  ULDC.64 UR4, c[0x4][0x68] ;  /* 0x01001a0000047ab9 */ /* 0x000fe20000000a00 */
[----:B------:R-:W-:Y:S01]  /*1580*/  ULDC.64 UR6, c[0x4][0x8] ;  /* 0x0100020000067ab9 */ /* 0x000fe20000000a00 */
[----:B------:R-:W-:Y:S01]  /*1590*/  IMAD.U32 R4, RZ, RZ, UR4 ;  /* 0x00000004ff047e24 */ /* 0x000fe2000f8e00ff */
[----:B------:R0:W1:Y:S01]  /*15a0*/  LDC.64 R14, c[0x4][R0] ;  /* 0x01000000000e7b82 */ /* 0x0000620000000a00 */
[----:B------:R-:W-:Y:S01]  /*15b0*/  IMAD.U32 R5, RZ, RZ, UR5 ;  /* 0x00000005ff057e24 */ /* 0x000fe2000f8e00ff */
[----:B------:R-:W-:Y:S01]  /*15c0*/  ULDC.64 UR4, c[0x4][0x70] ;  /* 0x01001c0000047ab9 */ /* 0x000fe20000000a00 */
[----:B------:R-:W-:Y:S02]  /*15d0*/  IMAD.U32 R10, RZ, RZ, UR6 ;  /* 0x00000006ff0a7e24 */ /* 0x000fe4000f8e00ff */
[----:B------:R-:W-:Y:S02]  /*15e0*/  IMAD.U32 R6, RZ, RZ, UR4 ;  /* 0x00000004ff067e24 */ /* 0x000fe4000f8e00ff */
[----:B------:R-:W-:-:S02]  /*15f0*/  IMAD.U32 R7, RZ, RZ, UR5 ;  /* 0x00000005ff077e24 */ /* 0x000fc4000f8e00ff */
[----:B------:R-:W-:Y:S02]  /*1600*/  IMAD.U32 R11, RZ, RZ, UR7 ;  /* 0x00000007ff0b7e24 */ /* 0x000fe4000f8e00ff */
[----:B------:R-:W-:Y:S02]  /*1610*/  IMAD.MOV.U32 R8, RZ, RZ, 0x1e1 ;  /* 0x000001e1ff087424 */ /* 0x000fe400078e00ff */
[----:B------:R-:W-:Y:S02]  /*1620*/  IMAD.MOV.U32 R12, RZ, RZ, 0x1 ;  /* 0x00000001ff0c7424 */ /* 0x000fe400078e00ff */
[----:B0-----:R-:W-:-:S07]  /*1630*/  IMAD.MOV.U32 R13, RZ, RZ, RZ ;  /* 0x000000ffff0d7224 */ /* 0x001fce00078e00ff */
[----:B------:R-:W-:-:S07]  /*1640*/  LEPC R20, `(.L_x_17) ;  /* 0x000000001014794e */ /* 0x000fce0000000000 */
[----:B-1---5:R-:W-:Y:S05]  /*1650*/  CALL.ABS.NOINC R14 ;  /* 0x000000000e007343 */ /* 0x022fea0003c00000 */
.L_x_17:
[----:B------:R-:W-:-:S13]  /*1660*/  ISETP.NE.AND P0, PT, R68, 0x3, PT ;  /* 0x000000034400780c */ /* 0x000fda0003f05270 */
[----:B------:R-:W-:Y:S05]  /*1670*/  @!P0 BRA `(.L_x_18) ;  /* 0x0000000000048947 */ /* 0x000fea0003800000 */
[----:B------:R-:W-:Y:S01]  /*1680*/  BPT.TRAP 0x1 ;  /* 0x000000040000795c */ /* 0x000fe20000300000 */
.L_x_18:
[----:B------:R-:W0:Y:S01]  /*1690*/  S2UR UR5, SR_CgaCtaId ;  /* 0x00000000000579c3 */ /* 0x000e220000008800 */
[----:B------:R-:W-:Y:S01]  /*16a0*/  UMOV UR4, 0x400 ;  /* 0x0000040000047882 */ /* 0x000fe20000000000 */
[----:B------:R-:W-:Y:S02]  /*16b0*/  IMAD.U32 R0, RZ, RZ, UR36 ;  /* 0x00000024ff007e24 */ /* 0x000fe4000f8e00ff */
[----:B------:R-:W-:-:S03]  /*16c0*/  IMAD.U32 R3, RZ, RZ, UR42 ;  /* 0x0000002aff037e24 */ /* 0x000fc6000f8e00ff */
[----:B------:R-:W-:Y:S01]  /*16d0*/  SHF.L.U32 R0, R0, 0x1f, RZ ;  /* 0x0000001f00007819 */ /* 0x000fe200000006ff */
[----:B0-----:R-:W-:-:S06]  /*16e0*/  ULEA UR4, UR5, UR4, 0x18 ;  /* 0x0000000405047291 */ /* 0x001fcc000f8ec03f */
[----:B------:R-:W-:-:S04]  /*16f0*/  IMAD.U32 R6, RZ, RZ, UR4 ;  /* 0x00000004ff067e24 */ /* 0x000fc8000f8e00ff */
[----:B------:R-:W-:-:S04]  /*1700*/  IMAD R3, R3, 0x8, R6 ;  /* 0x0000000803037824 */ /* 0x000fc800078e0206 */
[----:B------:R0:W1:Y:S01]  /*1710*/  SYNCS.PHASECHK.TRANS64.TRYWAIT P1, [R3+URZ], R0 ;  /* 0x00000000030075a7 */ /* 0x000062000802017f */
[----:B------:R-:W-:Y:S05]  /*1720*/  @!P0 BRA `(.L_x_19) ;  /* 0x0000000000048947 */ /* 0x000fea0003800000 */
[----:B------:R-:W-:Y:S01]  /*1730*/  BPT.TRAP 0x1 ;  /* 0x000000040000795c */ /* 0x000fe20000300000 */
.L_x_19:
[----:B------:R-:W-:-:S05]  /*1740*/  IMAD.U32 R4, RZ, RZ, UR44 ;  /* 0x0000002cff047e24 */ /* 0x000fca000f8e00ff */
[----:B------:R-:W-:Y:S01]  /*1750*/  ISETP.GE.AND P2, PT, R4, 0x1, PT ;  /* 0x000000010400780c */ /* 0x000fe20003f46270 */
[----:B-1----:R-:W-:-:S12]  /*1760*/  @P1 BRA `(.L_x_20) ;  /* 0x0000000000081947 */ /* 0x002fd80003800000 */
[----:B------:R-:W1:Y:S02]  /*1770*/  SYNCS.PHASECHK.TRANS64.TRYWAIT P1, [R3+URZ], R0 ;  /* 0x00000000030075a7 */ /* 0x000e64000802017f */
[----:B-1----:R-:W-:Y:S05]  /*1780*/  @!P1 BRA `(.L_x_21) ;  /* 0x0000005000d89947 */ /* 0x002fea0003800000 */
.L_x_20:
[----:B------:R-:W-:Y:S05]  /*1790*/  WARPSYNC.ALL ;  /* 0x0000000000007948 */ /* 0x000fea0003800000 */
[----:B------:R-:W-:Y:S01]  /*17a0*/  R2UR UR4, R6 ;  /* 0x00000000060472ca */ /* 0x000fe200000e0000 */
[----:B------:R-:W-:Y:S01]  /*17b0*/  ULEA UR8, UR42, UR45, 0xc ;  /* 0x0000002d2a087291 */ /* 0x000fe2000f8e603f */
[----:B------:R-:W-:Y:S01]  /*17c0*/  WARPGROUP.ARRIVE ;  /* 0x00000000000079c5 */ /* 0x000fe20000000000 */
[----:B------:R-:W-:Y:S01]  /*17d0*/  UMOV UR9, 0x40000040 ;  /* 0x4000004000097882 */ /* 0x000fe20000000000 */
[----:B------:R-:W-:Y:S01]  /*17e0*/  UMOV UR11, 0x40000040 ;  /* 0x40000040000b7882 */ /* 0x000fe20000000000 */
[----:B------:R-:W-:Y:S01]  /*17f0*/  UIADD3 UR12, UR8, 0x2, URZ ;  /* 0x00000002080c7890 */ /* 0x000fe2000fffe03f */
[----:B------:R-:W-:Y:S01]  /*1800*/  UMOV UR13, 0x40000040 ;  /* 0x40000040000d7882 */ /* 0x000fe20000000000 */
[----:B------:R-:W-:-:S06]  /*1810*/  UMOV UR15, 0x40000040 ;  /* 0x40000040000f7882 */ /* 0x000fcc0000000000 */
[----:B------:R-:W-:-:S04]  /*1820*/  UIADD3 UR4, UR4, 0x30100, URZ ;  /* 0x0003010004047890 */ /* 0x000fc8000fffe03f */
[----:B------:R-:W-:-:S04]  /*1830*/  USHF.R.U32.HI UR4, URZ, 0x4, UR4 ;  /* 0x000000043f047899 */ /* 0x000fc80008011604 */
[----:B------:R-:W-:-:S04]  /*1840*/  ULOP3.LUT UR4, UR4, 0x3fff, URZ, 0xc0, !UPT ;  /* 0x00003fff04047892 */ /* 0x000fc8000f8ec03f */
[----:B------:R-:W-:-:S04]  /*1850*/  ULOP3.LUT UR4, UR4, 0x10000, URZ, 0xfc, !UPT ;  /* 0x0001000004047892 */ /* 0x000fc8000f8efc3f */
[----:B------:R-:W-:-:S04]  /*1860*/  ULEA UR6, UR42, UR4, 0xb ;  /* 0x000000042a067291 */ /* 0x000fc8000f8e583f */
[----:B------:R-:W-:-:S03]  /*1870*/  UIADD3 UR14, UR6, 0x2, URZ ;  /* 0x00000002060e7890 */ /* 0x000fc6000fffe03f */
[----:B------:R-:W-:Y:S02]  /*1880*/  UMOV UR10, UR6 ;  /* 0x00000006000a7c82 */ /* 0x000fe40008000000 */
[----:B------:R-:W-:Y:S01]  /*1890*/  HGMMA.64x64x8.F32.TF32 R24, gdesc[UR8], RZ, !UPT, gsb0 ;  /* 0x04e00000081879f0 */ /* 0x000fe2000c0028ff */
[----:B------:R-:W-:Y:S01]  /*18a0*/  UIADD3 UR10, UR6, 0x606, URZ ;  /* 0x00000606060a7890 */ /* 0x000fe2000fffe03f */
[----:B------:R-:W-:Y:S01]  /*18b0*/  UMOV UR9, 0x40000040 ;  /* 0x4000004000097882 */ /* 0x000fe20000000000 */
[----:B------:R-:W-:Y:S01]  /*18c0*/  UMOV UR11, 0x40000040 ;  /* 0x40000040000b7882 */ /* 0x000fe20000000000 */
[----:B------:R-:W-:Y:S02]  /*18d0*/  WARPGROUP.DEPBAR.LE gsb0, 0x0 ;  /* 0x00008000000079c5 */ /* 0x000fe40000010000 */
[----:B------:R-:W-:-:S06]  /*18e0*/  WARPGROUP.ARRIVE ;  /* 0x00000000000079c5 */ /* 0x000fcc0000000000 */
[----:B------:R-:W-:Y:S01]  /*18f0*/  HGMMA.64x64x8.F32.TF32 R24, gdesc[UR12], R24, gsb0 ;  /* 0x04e000000c1879f0 */ /* 0x000fe20008002818 */
[----:B------:R-:W-:Y:S02]  /*1900*/  UIADD3 UR12, UR8, 0x4, URZ ;  /* 0x00000004080c7890 */ /* 0x000fe4000fffe03f */
        /* <DEDUP_REMOVED lines=87> */
[----:B------:R-:W-:Y:S01]  /*1e80*/  UIADD3 UR8, UR8, 0xc06, URZ ;  /* 0x00000c0608087890 */ /* 0x000fe2000fffe03f */
[----:B------:R-:W-:Y:S02]  /*1e90*/  WARPGROUP.DEPBAR.LE gsb0, 0x0 ;  /* 0x00008000000079c5 */ /* 0x000fe40000010000 */
[----:B------:R-:W-:-:S06]  /*1ea0*/  WARPGROUP.ARRIVE ;  /* 0x00000000000079c5 */ /* 0x000fcc0000000000 */
[----:B------:R-:W-:Y:S03]  /*1eb0*/  HGMMA.64x64x8.F32.TF32 R24, gdesc[UR12], R24, gsb0 ;  /* 0x04e000000c1879f0 */ /* 0x000fe60008002818 */
[----:B------:R-:W-:Y:S02]  /*1ec0*/  WARPGROUP.DEPBAR.LE gsb0, 0x0 ;  /* 0x00008000000079c5 */ /* 0x000fe40000010000 */
[----:B------:R-:W-:-:S06]  /*1ed0*/  WARPGROUP.ARRIVE ;  /* 0x00000000000079c5 */ /* 0x000fcc0000000000 */
[----:B------:R-:W-:Y:S03]  /*1ee0*/  HGMMA.64x64x8.F32.TF32 R24, gdesc[UR8], R24, gsb0 ;  /* 0x04e00000081879f0 */ /* 0x000fe60008002818 */
[----:B------:R-:W-:Y:S02]  /*1ef0*/  WARPGROUP.DEPBAR.LE gsb0, 0x0 ;  /* 0x00008000000079c5 */ /* 0x000fe40000010000 */
[----:B------:R-:W-:Y:S05]  /*1f00*/  @!P2 BRA `(.L_x_22) ;  /* 0x000000080078a947 */ /* 0x000fea0003800000 */
[----:B------:R-:W-:Y:S01]  /*1f10*/  UIADD3 UR5, UR42, 0x1, URZ ;  /* 0x000000012a057890 */ /* 0x000fe2000fffe03f */
[----:B01----:R-:W-:Y:S02]  /*1f20*/  IMAD.U32 R0, RZ, RZ, UR44 ;  /* 0x0000002cff007e24 */ /* 0x003fe4000f8e00ff */
[----:B------:R-:W-:Y:S01]  /*1f30*/  IMAD.U32 R3, RZ, RZ, UR42 ;  /* 0x0000002aff037e24 */ /* 0x000fe2000f8e00ff */
[----:B------:R-:W-:-:S04]  /*1f40*/  UISETP.NE.AND UP0, UPT, UR5, 0x3, UPT ;  /* 0x000000030500788c */ /* 0x000fc8000bf05270 */
[----:B------:R-:W-:Y:S02]  /*1f50*/  USEL UR6, URZ, 0x1, UP0 ;  /* 0x000000013f067887 */ /* 0x000fe40008000000 */
[----:B------:R-:W-:Y:S02]  /*1f60*/  USEL UR5, UR5, URZ, UP0 ;  /* 0x0000003f05057287 */ /* 0x000fe40008000000 */
[----:B------:R-:W-:-:S06]  /*1f70*/  ULOP3.LUT UR6, UR36, UR6, URZ, 0x3c, !UPT ;  /* 0x0000000624067292 */ /* 0x000fcc000f8e3c3f */
[----:B------:R-:W-:-:S07]  /*1f80*/  IMAD.U32 R7, RZ, RZ, UR6 ;  /* 0x00000006ff077e24 */ /* 0x000fce000f8e00ff */
.L_x_29:
[----:B------:R-:W-:Y:S05]  /*1f90*/  @!P0 BRA `(.L_x_23) ;  /* 0x0000000000048947 */ /* 0x000fea0003800000 */
[----:B------:R-:W-:Y:S01]  /*1fa0*/  BPT.TRAP 0x1 ;  /* 0x000000040000795c */ /* 0x000fe20000300000 */
.L_x_23:
[----:B------:R-:W0:Y:S01]  /*1fb0*/  S2UR UR7, SR_CgaCtaId ;  /* 0x00000000000779c3 */ /* 0x000e220000008800 */
[----:B------:R-:W-:Y:S01]  /*1fc0*/  UMOV UR6, 0x400 ;  /* 0x0000040000067882 */ /* 0x000fe20000000000 */
[----:B------:R-:W-:Y:S01]  /*1fd0*/  IMAD.U32 R5, RZ, RZ, UR5 ;  /* 0x00000005ff057e24 */ /* 0x000fe2000f8e00ff */
[----:B------:R-:W-:Y:S01]  /*1fe0*/  SHF.L.U32 R4, R7, 0x1f, RZ ;  /* 0x0000001f07047819 */ /* 0x000fe200000006ff */
[----:B0-----:R-:W-:-:S06]  /*1ff0*/  ULEA UR6, UR7, UR6, 0x18 ;  /* 0x0000000607067291 */ /* 0x001fcc000f8ec03f */
[----:B------:R-:W-:-:S04]  /*2000*/  IMAD.U32 R6, RZ, RZ, UR6 ;  /* 0x00000006ff067e24 */ /* 0x000fc8000f8e00ff */
[----:B------:R-:W-:-:S04]  /*2010*/  IMAD R5, R5, 0x8, R6 ;  /* 0x0000000805057824 */ /* 0x000fc800078e0206 */
[----:B------:R0:W1:Y:S01]  /*2020*/  SYNCS.PHASECHK.TRANS64.TRYWAIT P1, [R5+URZ], R4 ;  /* 0x00000004050075a7 */ /* 0x000062000802017f */
[----:B------:R-:W-:Y:S05]  /*2030*/  @!P0 BRA `(.L_x_24) ;  /* 0x0000000000048947 */ /* 0x000fea0003800000 */
[----:B------:R-:W-:Y:S01]  /*2040*/  BPT.TRAP 0x1 ;  /* 0x000000040000795c */ /* 0x000fe20000300000 */
.L_x_24:
[----:B-1----:R-:W-:Y:S05]  /*2050*/  @P1 BRA `(.L_x_25) ;  /* 0x0000000000081947 */ /* 0x002fea0003800000 */
[----:B------:R-:W1:Y:S02]  /*2060*/  SYNCS.PHASECHK.TRANS64.TRYWAIT P1, [R5+URZ], R4 ;  /* 0x00000004050075a7 */ /* 0x000e64000802017f */
[----:B-1----:R-:W-:Y:S05]  /*2070*/  @!P1 BRA `(.L_x_26) ;  /* 0x0000004800b09947 */ /* 0x002fea0003800000 */
.L_x_25:
[----:B------:R-:W-:Y:S01]  /*2080*/  ULEA UR8, UR5, UR4, 0xb ;  /* 0x0000000405087291 */ /* 0x000fe2000f8e583f */
[----:B------:R-:W-:Y:S01]  /*2090*/  WARPGROUP.ARRIVE ;  /* 0x00000000000079c5 */ /* 0x000fe20000000000 */
[----:B------:R-:W-:Y:S01]  /*20a0*/  ULEA UR6, UR5, UR45, 0xc ;  /* 0x0000002d05067291 */ /* 0x000fe2000f8e603f */
[----:B------:R-:W-:Y:S01]  /*20b0*/  UMOV UR15, 0x40000040 ;  /* 0x40000040000f7882 */ /* 0x000fe20000000000 */
[----:B------:R-:W-:Y:S01]  /*20c0*/  UMOV UR13, 0x40000040 ;  /* 0x40000040000d7882 */ /* 0x000fe20000000000 */
[----:B------:R-:W-:Y:S02]  /*20d0*/  UIADD3 UR10, UR8, 0x606, URZ ;  /* 0x00000606080a7890 */ /* 0x000fe4000fffe03f */
[----:B------:R-:W-:Y:S02]  /*20e0*/  UMOV UR14, UR8 ;  /* 0x00000008000e7c82 */ /* 0x000fe40008000000 */
[----:B------:R-:W-:Y:S01]  /*20f0*/  UMOV UR12, UR6 ;  /* 0x00000006000c7c82 */ /* 0x000fe20008000000 */
[----:B------:R-:W-:Y:S01]  /*2100*/  UMOV UR11, 0x40000040 ;  /* 0x40000040000b7882 */ /* 0x000fe20000000000 */
[----:B------:R-:W-:Y:S01]  /*2110*/  HGMMA.64x64x8.F32.TF32 R24, gdesc[UR12], R24, gsb0 ;  /* 0x04e000000c1879f0 */ /* 0x000fe20008002818 */
[----:B------:R-:W-:-:S02]  /*2120*/  UIADD3 UR14, UR8, 0x2, URZ ;  /* 0x00000002080e7890 */ /* 0x000fc4000fffe03f */
[----:B------:R-:W-:Y:S01]  /*2130*/  UIADD3 UR12, UR6, 0x2, URZ ;  /* 0x00000002060c7890 */ /* 0x000fe2000fffe03f */
[----:B------:R-:W-:Y:S01]  /*2140*/  UMOV UR15, 0x40000040 ;  /* 0x40000040000f7882 */ /* 0x000fe20000000000 */
        /* <DEDUP_REMOVED lines=102> */
[----:B------:R-:W-:Y:S01]  /*27b0*/  BPT.TRAP 0x1 ;  /* 0x000000040000795c */ /* 0x000fe20000300000 */
.L_x_27:
[----:B------:R-:W-:-:S13]  /*27c0*/  ISETP.NE.AND P1, PT, R22, RZ, PT ;  /* 0x000000ff1600720c */ /* 0x000fda0003f25270 */
[----:B01----:R-:W-:-:S04]  /*27d0*/  @P1 IMAD R4, R3, 0x8, R6 ;  /* 0x0000000803041824 */ /* 0x003fc800078e0206 */
[----:B------:R-:W-:-:S05]  /*27e0*/  @P1 VIADD R4, R4, 0x18 ;  /* 0x0000001804041836 */ /* 0x000fca0000000000 */
[----:B------:R-:W-:-:S04]  /*27f0*/  @P1 PRMT R4, R19, 0x654, R4 ;  /* 0x0000065413041816 */ /* 0x000fc80000000004 */
[----:B------:R0:W-:Y:S01]  /*2800*/  @P1 SYNCS.ARRIVE.TRANS64.RED.A1T0 RZ, [R4+URZ], RZ ;  /* 0x000000ff04ff19a7 */ /* 0x0001e2000810043f */
[----:B------:R-:W-:-:S13]  /*2810*/  ISETP.GT.U32.AND P1, PT, R18, 0x1, PT ;  /* 0x000000011200780c */ /* 0x000fda0003f24070 */
[----:B0-----:R-:W-:Y:S05]  /*2820*/  @P1 BRA `(.L_x_28) ;  /* 0x0000000000041947 */ /* 0x001fea0003800000 */
[----:B------:R-:W-:Y:S01]  /*2830*/  BPT.TRAP 0x1 ;  /* 0x000000040000795c */ /* 0x000fe20000300000 */
.L_x_28:
[----:B------:R-:W-:Y:S01]  /*2840*/  UIADD3 UR5, UR5, 0x1, URZ ;  /* 0x0000000105057890 */ /* 0x000fe2000fffe03f */
[C---:B------:R-:W-:Y:S01]  /*2850*/  ISETP.GT.AND P2, PT, R0.reuse, 0x1, PT ;  /* 0x000000010000780c */ /* 0x040fe20003f44270 */
[----:B------:R-:W-:Y:S02]  /*2860*/  VIADD R3, R3, 0x1 ;  /* 0x0000000103037836 */ /* 0x000fe40000000000 */
[----:B------:R-:W-:Y:S01]  /*2870*/  UISETP.NE.AND UP0, UPT, UR5, 0x3, UPT ;  /* 0x000000030500788c */ /* 0x000fe2000bf05270 */
[----:B------:R-:W-:Y:S02]  /*2880*/  VIADD R0, R0, 0xffffffff ;  /* 0xffffffff00007836 */ /* 0x000fe40000000000 */
[C---:B------:R-:W-:Y:S01]  /*2890*/  ISETP.NE.AND P1, PT, R3.reuse, 0x3, PT ;  /* 0x000000030300780c */ /* 0x040fe20003f25270 */
[----:B------:R-:W-:Y:S02]  /*28a0*/  USEL UR6, URZ, 0x1, UP0 ;  /* 0x000000013f067887 */ /* 0x000fe40008000000 */
[----:B------:R-:W-:Y:S01]  /*28b0*/  USEL UR5, UR5, URZ, UP0 ;  /* 0x0000003f05057287 */ /* 0x000fe20008000000 */
[----:B------:R-:W-:-:S03]  /*28c0*/  SEL R3, R3, RZ, P1 ;  /* 0x000000ff03037207 */ /* 0x000fc60000800000 */
[----:B------:R-:W-:Y:S01]  /*28d0*/  LOP3.LUT R7, R7, UR6, RZ, 0x3c, !PT ;  /* 0x0000000607077c12 */ /* 0x000fe2000f8e3cff */
[----:B------:R-:W-:Y:S07]  /*28e0*/  @P2 BRA `(.L_x_29) ;  /* 0xfffffff400a82947 */ /* 0x000fee000383ffff */
.L_x_22:
[----:B01----:R-:W0:Y:S02]  /*28f0*/  LDC R0, c[0x0][0x28c] ;  /* 0x0000a300ff007b82 */ /* 0x003e240000000800 */
[----:B0-----:R-:W-:-:S13]  /*2900*/  ISETP.GE.AND P1, PT, R0, 0x1, PT ;  /* 0x000000010000780c */ /* 0x001fda0003f26270 */
[----:B------:R-:W-:Y:S05]  /*2910*/  @!P1 BRA `(.L_x_30) ;  /* 0x0000000000449947 */ /* 0x000fea0003800000 */
[----:B------:R-:W-:Y:S05]  /*2920*/  @!P0 BRA `(.L_x_31) ;  /* 0x0000000000048947 */ /* 0x000fea0003800000 */
[----:B------:R-:W-:Y:S01]  /*2930*/  BPT.TRAP 0x1 ;  /* 0x000000040000795c */ /* 0x000fe20000300000 */
.L_x_31:
[----:B------:R-:W-:-:S13]  /*2940*/  ISETP.NE.AND P0, PT, R22, RZ, PT ;  /* 0x000000ff1600720c */ /* 0x000fda0003f05270 */
[----:B------:R-:W-:-:S05]  /*2950*/  VOTEU.ANY UP0, P0 ;  /* 0x00000000003f7886 */ /* 0x000fca0000000100 */
[----:B------:R-:W-:-:S06]  /*2960*/  @UP0 UIADD3 UR4, UR44, UR42, URZ ;  /* 0x0000002a2c040290 */ /* 0x000fcc000fffe03f */
[----:B------:R-:W-:Y:S02]  /*2970*/  IMAD.U32 R4, RZ, RZ, UR4 ;  /* 0x00000004ff047e24 */ /* 0x000fe4000f8e00ff */
[----:B------:R-:W-:Y:S02]  /*2980*/  IMAD.U32 R3, RZ, RZ, UR4 ;  /* 0x00000004ff037e24 */ /* 0x000fe4000f8e00ff */
[----:B------:R-:W-:-:S05]  /*2990*/  @P0 IMAD.WIDE.U32 R4, R4, -0x55555555, RZ ;  /* 0xaaaaaaab04040825 */ /* 0x000fca00078e00ff */
[----:B------:R-:W-:-:S05]  /*29a0*/  @P0 SHF.R.U32.HI R0, RZ, 0x1, R5 ;  /* 0x00000001ff000819 */ /* 0x000fca0000011605 */
[----:B------:R-:W-:-:S04]  /*29b0*/  @P0 IMAD R0, R0, -0x3, R3 ;  /* 0xfffffffd00000824 */ /* 0x000fc800078e0203 */
[----:B------:R-:W-:-:S04]  /*29c0*/  @P0 IMAD R0, R0, 0x8, R6 ;  /* 0x0000000800000824 */ /* 0x000fc800078e0206 */
[----:B------:R-:W-:-:S05]  /*29d0*/  @P0 VIADD R0, R0, 0x18 ;  /* 0x0000001800000836 */ /* 0x000fca0000000000 */
[----:B------:R-:W-:-:S04]  /*29e0*/  @P0 PRMT R0, R19, 0x654, R0 ;  /* 0x0000065413000816 */ /* 0x000fc80000000000 */
[----:B------:R0:W-:Y:S01]  /*29f0*/  @P0 SYNCS.ARRIVE.TRANS64.RED.A1T0 RZ, [R0+URZ], RZ ;  /* 0x000000ff00ff09a7 */ /* 0x0001e2000810043f */
[----:B------:R-:W-:-:S13]  /*2a00*/  ISETP.GT.U32.AND P0, PT, R18, 0x1, PT ;  /* 0x000000011200780c */ /* 0x000fda0003f04070 */
[----:B0-----:R-:W-:Y:S05]  /*2a10*/  @P0 BRA `(.L_x_30) ;  /* 0x0000000000040947 */ /* 0x001fea0003800000 */
[----:B------:R-:W-:Y:S01]  /*2a20*/  BPT.TRAP 0x1 ;  /* 0x000000040000795c */ /* 0x000fe20000300000 */
.L_x_30:
[----:B------:R-:W-:Y:S01]  /*2a30*/  IMAD.SHL.U32 R6, R70, 0x40, RZ ;  /* 0x0000004046067824 */ /* 0x000fe200078e00ff */
[----:B------:R-:W-:Y:S01]  /*2a40*/  UIADD3 UR42, UR43, UR42, URZ ;  /* 0x0000002a2b2a7290 */ /* 0x000fe2000fffe03f */
[----:B------:R-:W-:Y:S01]  /*2a50*/  SHF.R.S32.HI R9, RZ, 0x1f, R69 ;  /* 0x0000001fff097819 */ /* 0x000fe20000011445 */
[----:B------:R-:W-:Y:S01]  /*2a60*/  UISETP.GE.U32.AND UP1, UPT, UR43, 0x3, UPT ;  /* 0x000000032b00788c */ /* 0x000fe2000bf26070 */
[----:B------:R-:W-:Y:S01]  /*2a70*/  IMAD.SHL.U32 R8, R71, 0x80, RZ ;  /* 0x0000008047087824 */ /* 0x000fe200078e00ff */
[----:B------:R-:W-:Y:S01]  /*2a80*/  ULDC UR7, c[0x0][0x288] ;  /* 0x0000a20000077ab9 */ /* 0x000fe20000000800 */
[C---:B------:R-:W-:Y:S01]  /*2a90*/  LOP3.LUT R10, R6.reuse, 0x6, R63, 0xf8, !PT ;  /* 0x00000006060a7812 */ /* 0x040fe200078ef83f */
[----:B------:R-:W-:Y:S01]  /*2aa0*/  UISETP.GT.U32.AND UP0, UPT, UR42, 0x2, UPT ;  /* 0x000000022a00788c */ /* 0x000fe2000bf04070 */
[----:B------:R-:W-:Y:S01]  /*2ab0*/  ISETP.GE.AND P0, PT, R6, UR7, PT ;  /* 0x0000000706007c0c */ /* 0x000fe2000bf06270 */
[----:B------:R-:W-:Y:S01]  /*2ac0*/  ULDC.64 UR4, c[0x0][0x5d0] ;  /* 0x0001740000047ab9 */ /* 0x000fe20000000a00 */
[--C-:B------:R-:W-:Y:S01]  /*2ad0*/  SHF.R.S32.HI R11, RZ, 0x1f, R10.reuse ;  /* 0x0000001fff0b7819 */ /* 0x100fe2000001140a */
[----:B------:R-:W-:Y:S01]  /*2ae0*/  ULDC UR10, c[0x0][0x284] ;  /* 0x0000a100000a7ab9 */ /* 0x000fe20000000800 */
[----:B------:R-:W-:Y:S01]  /*2af0*/  IMAD R0, R9, UR4, RZ ;  /* 0x0000000409007c24 */ /* 0x000fe2000f8e02ff */
[----:B------:R-:W-:Y:S01]  /*2b00*/  UISETP.LT.U32.AND UP0, UPT, UR43, 0x3, UP0 ;  /* 0x000000032b00788c */ /* 0x000fe20008701070 */
[----:B------:R-:W-:Y:S01]  /*2b10*/  ISETP.GE.OR P0, PT, R8, UR10, P0 ;  /* 0x0000000a08007c0c */ /* 0x000fe20008706670 */
[----:B------:R-:W-:Y:S01]  /*2b20*/  IMAD.WIDE.U32 R4, R69, UR4, R10 ;  /* 0x0000000445047c25 */ /* 0x000fe2000f8e000a */
[----:B------:R-:W-:Y:S01]  /*2b30*/  ULDC.64 UR8, c[0x0][0x5c8] ;  /* 0x0001720000087ab9 */ /* 0x000fe20000000a00 */
[----:B------:R-:W-:-:S02]  /*2b40*/  USEL UR6, URZ, 0x1, !UP0 ;  /* 0x000000013f067887 */ /* 0x000fc4000c000000 */
[----:B------:R-:W-:Y:S01]  /*2b50*/  IMAD R3, R69, UR5, R0 ;  /* 0x0000000545037c24 */ /* 0x000fe2000f8e0200 */
[----:B------:R-:W-:Y:S01]  /*2b60*/  @UP1 UIMAD.WIDE.U32 UR4, UR42, -0x55555555, URZ ;  /* 0xaaaaaaab2a0418a5 */ /* 0x000fe2000f8e003f */
[----:B------:R-:W-:Y:S01]  /*2b70*/  IMAD.WIDE R70, R71, 0x80, R56 ;  /* 0x0000008047467825 */ /* 0x000fe200078e0238 */
[----:B------:R-:W-:Y:S02]  /*2b80*/  ULOP3.LUT UR36, UR36, UR6, URZ, 0x3c, !UPT ;  /* 0x0000000624247292 */ /* 0x000fe4000f8e3c3f */
[----:B------:R-:W-:Y:S01]  /*2b90*/  @UP1 USHF.R.U32.HI UR4, URZ, 0x1, UR5 ;  /* 0x000000013f041899 */ /* 0x000fe20008011605 */
[----:B------:R-:W-:Y:S02]  /*2ba0*/  IMAD.IADD R5, R5, 0x1, R3 ;  /* 0x0000000105057824 */ /* 0x000fe400078e0203 */
[----:B------:R-:W-:Y:S01]  /*2bb0*/  IMAD R3, R71, UR8, RZ ;  /* 0x0000000847037c24 */ /* 0x000fe2000f8e02ff */
[----:B------:R-:W-:Y:S01]  /*2bc0*/  @UP1 ULOP3.LUT UR36, UR36, 0x1, UR4, 0x78, !UPT ;  /* 0x0000000124241892 */ /* 0x000fe2000f8e7804 */
[----:B------:R-:W-:-:S04]  /*2bd0*/  IMAD.WIDE.U32 R72, R70, UR8, R4 ;  /* 0x0000000846487c25 */ /* 0x000fc8000f8e0004 */
[----:B------:R-:W-:Y:S02]  /*2be0*/  IMAD R7, R70, UR9, R3 ;  /* 0x0000000946077c24 */ /* 0x000fe4000f8e0203 */
[----:B------:R-:W-:Y:S01]  /*2bf0*/  IMAD.MOV.U32 R0, RZ, RZ, -0x1 ;  /* 0xffffffffff007424 */ /* 0x000fe200078e00ff */
[----:B------:R-:W-:Y:S06]  /*2c00*/  @P0 BRA `(.L_x_32) ;  /* 0x0000002000780947 */ /* 0x000fec0003800000 */
[----:B-----5:R-:W-:Y:S01]  /*2c10*/  FSETP.NEU.AND P1, PT, R58, RZ, PT ;  /* 0x000000ff3a00720b */ /* 0x020fe20003f2d000 */
[----:B------:R-:W-:Y:S01]  /*2c20*/  IMAD.IADD R6, R62, 0x1, -R6 ;  /* 0x000000013e067824 */ /* 0x000fe200078e0a06 */
[----:B------:R-:W-:Y:S01]  /*2c30*/  BSSY B0, `(.L_x_32) ;  /* 0x000021b000007945 */ /* 0x000fe20003800000 */
[----:B------:R-:W-:Y:S02]  /*2c40*/  IMAD.IADD R3, R67, 0x1, -R8 ;  /* 0x0000000143037824 */ /* 0x000fe400078e0a08 */
[----:B------:R-:W-:Y:S01]  /*2c50*/  IMAD.IADD R83, R73, 0x1, R7 ;  /* 0x0000000149537824 */ /* 0x000fe200078e0207 */
[----:B------:R-:W-:-:S04]  /*2c60*/  ISETP.GT.AND P0, PT, R6, RZ, PT ;  /* 0x000000ff0600720c */ /* 0x000fc80003f04270 */
[----:B------:R-:W-:-:S03]  /*2c70*/  ISETP.GT.AND P2, PT, R3, RZ, P0 ;  /* 0x000000ff0300720c */ /* 0x000fc60000744270 */
[----:B------:R-:W-:Y:S10]  /*2c80*/  @!P1 BRA `(.L_x_33) ;  /* 0x0000001400dc9947 */ /* 0x000ff40003800000 */
[----:B------:R-:W0:Y:S01]  /*2c90*/  LDC.64 R76, c[0x0][0x5b8] ;  /* 0x00016e00ff4c7b82 */ /* 0x000e220000000a00 */
[----:B------:R-:W-:-:S07]  /*2ca0*/  ULDC.64 UR4, c[0x0][0x5c0] ;  /* 0x0001700000047ab9 */ /* 0x000fce0000000a00 */
[----:B------:R-:W1:Y:S08]  /*2cb0*/  LDC.64 R78, c[0x0][0x5b0] ;  /* 0x00016c00ff4e7b82 */ /* 0x000e700000000a00 */
[----:B------:R-:W2:Y:S01]  /*2cc0*/  LDC.64 R80, c[0x0][0x5a8] ;  /* 0x00016a00ff507b82 */ /* 0x000ea20000000a00 */
[-C--:B0-----:R-:W-:Y:S02]  /*2cd0*/  IMAD R4, R9, R76.reuse, RZ ;  /* 0x0000004c09047224 */ /* 0x081fe400078e02ff */
[----:B------:R-:W-:-:S04]  /*2ce0*/  IMAD.WIDE.U32 R74, R69, R76, R10 ;  /* 0x0000004c454a7225 */ /* 0x000fc800078e000a */
[----:B------:R-:W-:Y:S02]  /*2cf0*/  IMAD R73, R69, R77, R4 ;  /* 0x0000004d45497224 */ /* 0x000fe400078e0204 */
[-C--:B-1----:R-:W-:Y:S02]  /*2d00*/  IMAD R4, R71, R78.reuse, RZ ;  /* 0x0000004e47047224 */ /* 0x082fe400078e02ff */
[----:B------:R-:W-:Y:S02]  /*2d10*/  IMAD.IADD R13, R75, 0x1, R73 ;  /* 0x000000014b0d7824 */ /* 0x000fe400078e0249 */
[----:B------:R-:W-:Y:S02]  /*2d20*/  IMAD.MOV.U32 R12, RZ, RZ, R74 ;  /* 0x000000ffff0c7224 */ /* 0x000fe400078e004a */
[C---:B------:R-:W-:Y:S02]  /*2d30*/  IMAD R71, R70.reuse, R79, R4 ;  /* 0x0000004f46477224 */ /* 0x040fe400078e0204 */
[----:B------:R-:W-:-:S04]  /*2d40*/  IMAD.WIDE.U32 R4, R70, R78, R12 ;  /* 0x0000004e46047225 */ /* 0x000fc800078e000c */
[----:B------:R-:W-:Y:S01]  /*2d50*/  IMAD.IADD R5, R5, 0x1, R71 ;  /* 0x0000000105057824 */ /* 0x000fe200078e0247 */
[----:B--2---:R-:W-:-:S04]  /*2d60*/  LEA R14, P1, R4, R80, 0x2 ;  /* 0x00000050040e7211 */ /* 0x004fc800078210ff */
[----:B------:R-:W-:-:S05]  /*2d70*/  LEA.HI.X R15, R4, R81, R5, 0x2, P1 ;  /* 0x00000051040f7211 */ /* 0x000fca00008f1405 */
[----:B------:R0:W2:Y:S01]  /*2d80*/  @P2 LDG.E.LTC128B R7, desc[UR40][R14.64] ;  /* 0x000000280e072981 */ /* 0x0000a2000c1e1920 */
[----:B------:R-:W-:Y:S01]  /*2d90*/  LEA R8, P3, R72, UR4, 0x2 ;  /* 0x0000000448087c11 */ /* 0x000fe2000f8610ff */
[----:B------:R-:W-:Y:S01]  /*2da0*/  IMAD.WIDE.U32 R4, R70, R78, R10 ;  /* 0x0000004e46047225 */ /* 0x000fe200078e000a */
[----:B------:R-:W-:Y:S01]  /*2db0*/  ISETP.GT.AND P1, PT, R6, 0x1, PT ;  /* 0x000000010600780c */ /* 0x000fe20003f24270 */
[----:B------:R-:W-:Y:S02]  /*2dc0*/  BSSY B1, `(.L_x_34) ;  /* 0x0000012000017945 */ /* 0x000fe40003800000 */
[----:B------:R-:W-:Y:S02]  /*2dd0*/  IMAD.IADD R5, R71, 0x1, R5 ;  /* 0x0000000147057824 */ /* 0x000fe400078e0205 */
[----:B------:R-:W-:Y:S01]  /*2de0*/  IMAD.WIDE.U32 R20, R69, R76, R4 ;  /* 0x0000004c45147225 */ /* 0x000fe200078e0004 */
[----:B0-----:R-:W-:-:S03]  /*2df0*/  SHF.L.U64.HI R15, R78, 0x3, R79 ;  /* 0x000000034e0f7819 */ /* 0x001fc6000001024f */
[----:B------:R-:W-:Y:S01]  /*2e00*/  IMAD.IADD R5, R73, 0x1, R21 ;  /* 0x0000000149057824 */ /* 0x000fe200078e0215 */
[----:B------:R-:W-:Y:S01]  /*2e10*/  LEA R4, P4, R20, R80, 0x2 ;  /* 0x0000005014047211 */ /* 0x000fe200078810ff */
[----:B------:R-:W-:-:S03]  /*2e20*/  IMAD.SHL.U32 R14, R78, 0x8, RZ ;  /* 0x000000084e0e7824 */ /* 0x000fc600078e00ff */
[----:B------:R-:W-:Y:S01]  /*2e30*/  LEA.HI.X R5, R20, R81, R5, 0x2, P4 ;  /* 0x0000005114057211 */ /* 0x000fe200020f1405 */
[----:B------:R-:W-:Y:S01]  /*2e40*/  IMAD.WIDE.U32 R20, R70, R78, R14 ;  /* 0x0000004e46147225 */ /* 0x000fe200078e000e */
[----:B--2---:R-:W-:-:S05]  /*2e50*/  LOP3.LUT R9, R7, 0xffffe000, RZ, 0xc0, !PT ;  /* 0xffffe00007097812 */ /* 0x004fca00078ec0ff */
[----:B------:R-:W-:-:S04]  /*2e60*/  FMUL R9, R9, R58 ;  /* 0x0000003a09097220 */ /* 0x000fc80000400000 */
[----:B------:R-:W-:Y:S01]  /*2e70*/  FFMA R77, R24, R23, R9 ;  /* 0x00000017184d7223 */ /* 0x000fe20000000009 */
[----:B------:R-:W-:Y:S02]  /*2e80*/  LEA.HI.X R9, R72, UR5, R83, 0x2, P3 ;  /* 0x0000000548097c11 */ /* 0x000fe400098f1453 */
[----:B------:R-:W-:Y:S02]  /*2e90*/  ISETP.GT.AND P3, PT, R3, RZ, P1 ;  /* 0x000000ff0300720c */ /* 0x000fe40000f64270 */
[----:B------:R-:W-:-:S05]  /*2ea0*/  F2FP.TF32.F32.PACK_B R77, R77 ;  /* 0x0000004dff4d723e */ /* 0x000fca00024050ff */
[----:B------:R0:W-:Y:S06]  /*2eb0*/  @P2 STG.E desc[UR40][R8.64], R77 ;  /* 0x0000004d08002986 */ /* 0x0001ec000c101928 */
[----:B------:R-:W-:Y:S05]  /*2ec0*/  @!P3 BRA `(.L_x_35) ;  /* 0x000000000004b947 */ /* 0x000fea0003800000 */
[----:B------:R1:W5:Y:S02]  /*2ed0*/  LDG.E.LTC128B R7, desc[UR40][R4.64+0x4] ;  /* 0x0000042804077981 */ /* 0x000364000c1e1920 */
.L_x_35:
[----:B------:R-:W-:Y:S05]  /*2ee0*/  BSYNC B1 ;  /* 0x0000000000017941 */ /* 0x000fea0003800000 */
.L_x_34:
[----:B-----5:R-:W-:Y:S01]  /*2ef0*/  LOP3.LUT R15, R7, 0xffffe000, RZ, 0xc0, !PT ;  /* 0xffffe000070f7812 */ /* 0x020fe200078ec0ff */
[----:B------:R-:W-:Y:S01]  /*2f00*/  IMAD.IADD R71, R71, 0x1, R21 ;  /* 0x0000000147477824 */ /* 0x000fe200078e0215 */
[----:B------:R-:W-:Y:S01]  /*2f10*/  IADD3 R74, P2, R74, R20, RZ ;  /* 0x000000144a4a7210 */ /* 0x000fe20007f5e0ff */
[----:B------:R-:W-:Y:S01]  /*2f20*/  IMAD.MOV.U32 R24, RZ, RZ, R7 ;  /* 0x000000ffff187224 */ /* 0x000fe200078e0007 */
[----:B------:R-:W-:Y:S01]  /*2f30*/  ISETP.GT.AND P0, PT, R3, 0x8, P0 ;  /* 0x000000080300780c */ /* 0x000fe20000704270 */
[----:B------:R-:W-:Y:S02]  /*2f40*/  FMUL R12, R15, R58 ;  /* 0x0000003a0f0c7220 */ /* 0x000fe40000400000 */
[----:B------:R-:W-:Y:S01]  /*2f50*/  IMAD.X R13, R71, 0x1, R13, P2 ;  /* 0x00000001470d7824 */ /* 0x000fe200010e060d */
[----:B------:R-:W-:Y:S01]  /*2f60*/  LEA R14, P2, R74, R80, 0x2 ;  /* 0x000000504a0e7211 */ /* 0x000fe200078410ff */
[----:B------:R-:W-:-:S03]  /*2f70*/  FFMA R25, R25, R23, R12 ;  /* 0x0000001719197223 */ /* 0x000fc6000000000c */
[----:B------:R-:W-:Y:S02]  /*2f80*/  LEA.HI.X R15, R74, R81, R13, 0x2, P2 ;  /* 0x000000514a0f7211 */ /* 0x000fe400010f140d */
[----:B------:R-:W-:-:S05]  /*2f90*/  F2FP.TF32.F32.PACK_B R25, R25 ;  /* 0x00000019ff19723e */ /* 0x000fca00024050ff */
[----:B------:R2:W-:Y:S04]  /*2fa0*/  @P3 STG.E desc[UR40][R8.64+0x4], R25 ;  /* 0x0000041908003986 */ /* 0x0005e8000c101928 */
[----:B------:R-:W3:Y:S01]  /*2fb0*/  @P0 LDG.E.LTC128B R24, desc[UR40][R14.64] ;  /* 0x000000280e180981 */ /* 0x000ee2000c1e1920 */
[----:B------:R-:W-:Y:S01]  /*2fc0*/  IADD3 R20, P2, R10, R20, RZ ;  /* 0x000000140a147210 */ /* 0x000fe20007f5e0ff */
[----:B------:R-:W-:Y:S01]  /*2fd0*/  BSSY B1, `(.L_x_36) ;  /* 0x0000011000017945 */ /* 0x000fe20003800000 */
[----:B------:R-:W-:-:S03]  /*2fe0*/  ISETP.GT.AND P1, PT, R3, 0x8, P1 ;  /* 0x000000080300780c */ /* 0x000fc60000f24270 */
[----:B------:R-:W-:Y:S01]  /*2ff0*/  IMAD.X R21, R11, 0x1, R71, P2 ;  /* 0x000000010b157824 */ /* 0x000fe200010e0647 */
[C---:B------:R-:W-:Y:S02]  /*3000*/  SHF.L.U64.HI R11, R59.reuse, 0x2, R60 ;  /* 0x000000023b0b7819 */ /* 0x040fe4000001023c */
[----:B------:R-:W-:Y:S01]  /*3010*/  LEA R12, P2, R59, R8, 0x2 ;  /* 0x000000083b0c7211 */ /* 0x000fe200078410ff */
[----:B------:R-:W-:-:S04]  /*3020*/  IMAD.WIDE.U32 R20, R69, R76, R20 ;  /* 0x0000004c45147225 */ /* 0x000fc800078e0014 */
[----:B------:R-:W-:Y:S01]  /*3030*/  IMAD.X R13, R11, 0x1, R9, P2 ;  /* 0x000000010b0d7824 */ /* 0x000fe200010e0609 */
[----:B------:R-:W-:Y:S02]  /*3040*/  LEA R10, P3, R20, R80, 0x2 ;  /* 0x00000050140a7211 */ /* 0x000fe400078610ff */
[----:B---3--:R-:W-:-:S05]  /*3050*/  LOP3.LUT R7, R24, 0xffffe000, RZ, 0xc0, !PT ;  /* 0xffffe00018077812 */ /* 0x008fca00078ec0ff */
[----:B------:R-:W-:-:S04]  /*3060*/  FMUL R7, R7, R58 ;  /* 0x0000003a07077220 */ /* 0x000fc80000400000 */
[----:B------:R-:W-:Y:S01]  /*3070*/  FFMA R69, R26, R23, R7 ;  /* 0x000000171a457223 */ /* 0x000fe20000000007 */
[----:B------:R-:W-:-:S04]  /*3080*/  IMAD.IADD R7, R73, 0x1, R21 ;  /* 0x0000000149077824 */ /* 0x000fc800078e0215 */
[----:B------:R-:W-:Y:S02]  /*3090*/  F2FP.TF32.F32.PACK_B R69, R69 ;  /* 0x00000045ff45723e */ /* 0x000fe400024050ff */
[----:B------:R-:W-:-:S03]  /*30a0*/  LEA.HI.X R11, R20, R81, R7, 0x2, P3 ;  /* 0x00000051140b7211 */ /* 0x000fc600018f1407 */
[----:B------:R2:W-:Y:S01]  /*30b0*/  @P0 STG.E desc[UR40][R12.64], R69 ;  /* 0x000000450c000986 */ /* 0x0005e2000c101928 */
[----:B------:R-:W-:Y:S05]  /*30c0*/  @!P1 BRA `(.L_x_37) ;  /* 0x0000000000049947 */ /* 0x000fea0003800000 */
[----:B------:R3:W5:Y:S02]  /*30d0*/  LDG.E.LTC128B R24, desc[UR40][R10.64+0x4] ;  /* 0x000004280a187981 */ /* 0x000764000c1e1920 */
.L_x_37:
[----:B------:R-:W-:Y:S05]  /*30e0*/  BSYNC B1 ;  /* 0x0000000000017941 */ /* 0x000fea0003800000 */
.L_x_36:
[----:B-----5:R-:W-:Y:S01]  /*30f0*/  LOP3.LUT R7, R24, 0xffffe000, RZ, 0xc0, !PT ;  /* 0xffffe00018077812 */ /* 0x020fe200078ec0ff */
[----:B------:R-:W-:Y:S01]  /*3100*/  BSSY B1, `(.L_x_38) ;  /* 0x0000009000017945 */ /* 0x000fe20003800000 */
[----:B------:R-:W-:-:S03]  /*3110*/  ISETP.GT.AND P0, PT, R6, 0x8, PT ;  /* 0x000000080600780c */ /* 0x000fc60003f04270 */
[----:B------:R-:W-:Y:S01]  /*3120*/  FMUL R14, R7, R58 ;  /* 0x0000003a070e7220 */ /* 0x000fe20000400000 */
[----:B------:R-:W-:-:S03]  /*3130*/  ISETP.GT.AND P2, PT, R3, RZ, P0 ;  /* 0x000000ff0300720c */ /* 0x000fc60000744270 */
[----:B------:R-:W-:-:S05]  /*3140*/  FFMA R27, R27, R23, R14 ;  /* 0x000000171b1b7223 */ /* 0x000fca000000000e */
[----:B------:R-:W-:-:S05]  /*3150*/  F2FP.TF32.F32.PACK_B R27, R27 ;  /* 0x0000001bff1b723e */ /* 0x000fca00024050ff */
[----:B------:R4:W-:Y:S01]  /*3160*/  @P1 STG.E desc[UR40][R12.64+0x4], R27 ;  /* 0x0000041b0c001986 */ /* 0x0009e2000c101928 */
[----:B------:R-:W-:Y:S05]  /*3170*/  @!P2 BRA `(.L_x_39) ;  /* 0x000000000004a947 */ /* 0x000fea0003800000 */
[----:B------:R0:W5:Y:S02]  /*3180*/  LDG.E.LTC128B R24, desc[UR40][R4.64+0x20] ;  /* 0x0000202804187981 */ /* 0x000164000c1e1920 */
.L_x_39:
[----:B------:R-:W-:Y:S05]  /*3190*/  BSYNC B1 ;  /* 0x0000000000017941 */ /* 0x000fea0003800000 */
.L_x_38:
        /* <DEDUP_REMOVED lines=10> */
.L_x_41:
[----:B------:R-:W-:Y:S05]  /*3240*/  BSYNC B1 ;  /* 0x0000000000017941 */ /* 0x000fea0003800000 */
.L_x_40:
[----:B0----5:R-:W-:Y:S01]  /*3250*/  LOP3.LUT R7, R24, 0xffffe000, RZ, 0xc0, !PT ;  /* 0xffffe00018077812 */ /* 0x021fe200078ec0ff */
[----:B------:R-:W-:Y:S01]  /*3260*/  BSSY B1, `(.L_x_42) ;  /* 0x0000008000017945 */ /* 0x000fe20003800000 */
[----:B------:R-:W-:-:S03]  /*3270*/  ISETP.GT.AND P0, PT, R3, 0x8, P0 ;  /* 0x000000080300780c */ /* 0x000fc60000704270 */
[----:B------:R-:W-:-:S04]  /*3280*/  FMUL R14, R7, R58 ;  /* 0x0000003a070e7220 */ /* 0x000fc80000400000 */
[----:B------:R-:W-:-:S05]  /*3290*/  FFMA R29, R29, R23, R14 ;  /* 0x000000171d1d7223 */ /* 0x000fca000000000e */
[----:B------:R-:W-:-:S05]  /*32a0*/  F2FP.TF32.F32.PACK_B R29, R29 ;  /* 0x0000001dff1d723e */ /* 0x000fca00024050ff */
[----:B------:R0:W-:Y:S01]  /*32b0*/  @P3 STG.E desc[UR40][R8.64+0x24], R29 ;  /* 0x0000241d08003986 */ /* 0x0001e2000c101928 */
[----:B------:R-:W-:Y:S05]  /*32c0*/  @!P0 BRA `(.L_x_43) ;  /* 0x0000000000048947 */ /* 0x000fea0003800000 */
[----:B------:R0:W5:Y:S02]  /*32d0*/  LDG.E.LTC128B R24, desc[UR40][R10.64+0x20] ;  /* 0x000020280a187981 */ /* 0x000164000c1e1920 */
.L_x_43:
[----:B------:R-:W-:Y:S05]  /*32e0*/  BSYNC B1 ;  /* 0x0000000000017941 */ /* 0x000fea0003800000 */
.L_x_42:
[----:B-----5:R-:W-:Y:S01]  /*32f0*/  LOP3.LUT R7, R24, 0xffffe000, RZ, 0xc0, !PT ;  /* 0xffffe00018077812 */ /* 0x020fe200078ec0ff */
        /* <DEDUP_REMOVED lines=8> */
.L_x_45:
[----:B------:R-:W-:Y:S05]  /*3380*/  BSYNC B1 ;  /* 0x0000000000017941 */ /* 0x000fea0003800000 */
.L_x_44:
[----:B0----5:R-:W-:Y:S01]  /*3390*/  LOP3.LUT R7, R24, 0xffffe000, RZ, 0xc0, !PT ;  /* 0xffffe00018077812 */ /* 0x021fe200078ec0ff */
        /* <DEDUP_REMOVED lines=9> */
.L_x_47:
[----:B------:R-:W-:Y:S05]  /*3430*/  BSYNC B1 ;  /* 0x0000000000017941 */ /* 0x000fea0003800000 */
.L_x_46:
        /* <DEDUP_REMOVED lines=10> */
.L_x_49:
[----:B------:R-:W-:Y:S05]  /*34e0*/  BSYNC B1 ;  /* 0x0000000000017941 */ /* 0x000fea0003800000 */
.L_x_48:
        /* <DEDUP_REMOVED lines=9> */
.L_x_51:
[----:B------:R-:W-:Y:S05]  /*3580*/  BSYNC B1 ;  /* 0x0000000000017941 */ /* 0x000fea0003800000 */
.L_x_50:
        /* <DEDUP_REMOVED lines=9> */
.L_x_53:
[----:B------:R-:W-:Y:S05]  /*3620*/  BSYNC B1 ;  /* 0x0000000000017941 */ /* 0x000fea0003800000 */
.L_x_52:
        /* <DEDUP_REMOVED lines=10> */
.L_x_55:
[----:B------:R-:W-:Y:S05]  /*36d0*/  BSYNC B1 ;  /* 0x0000000000017941 */ /* 0x000fea0003800000 */
.L_x_54:
        /* <DEDUP_REMOVED lines=10> */
.L_x_57:
[----:B------:R-:W-:Y:S05]  /*3780*/  BSYNC B1 ;  /* 0x0000000000017941 */ /* 0x000fea0003800000 */
.L_x_56:
        /* <DEDUP_REMOVED lines=9> */
.L_x_59:
[----:B------:R-:W-:Y:S05]  /*3820*/  BSYNC B1 ;  /* 0x0000000000017941 */ /* 0x000fea0003800000 */
.L_x_58:
        /* <DEDUP_REMOVED lines=9> */
.L_x_61:
[----:B------:R-:W-:Y:S05]  /*38c0*/  BSYNC B1 ;  /* 0x0000000000017941 */ /* 0x000fea0003800000 */
.L_x_60:
        /* <DEDUP_REMOVED lines=10> */
.L_x_63:
[----:B------:R-:W-:Y:S05]  /*3970*/  BSYNC B1 ;  /* 0x0000000000017941 */ /* 0x000fea0003800000 */
.L_x_62:
        /* <DEDUP_REMOVED lines=10> */
.L_x_65:
[----:B------:R-:W-:Y:S05]  /*3a20*/  BSYNC B1 ;  /* 0x0000000000017941 */ /* 0x000fea0003800000 */
.L_x_64:
        /* <DEDUP_REMOVED lines=9> */
.L_x_67:
[----:B------:R-:W-:Y:S05]  /*3ac0*/  BSYNC B1 ;  /* 0x0000000000017941 */ /* 0x000fea0003800000 */
.L_x_66:
        /* <DEDUP_REMOVED lines=9> */
.L_x_69:
[----:B------:R-:W-:Y:S05]  /*3b60*/  BSYNC B1 ;  /* 0x0000000000017941 */ /* 0x000fea0003800000 */
.L_x_68:
        /* <DEDUP_REMOVED lines=10> */
.L_x_71:
[----:B------:R-:W-:Y:S05]  /*3c10*/  BSYNC B1 ;  /* 0x0000000000017941 */ /* 0x000fea0003800000 */
.L_x_70:
        /* <DEDUP_REMOVED lines=10> */
.L_x_73:
[----:B------:R-:W-:Y:S05]  /*3cc0*/  BSYNC B1 ;  /* 0x0000000000017941 */ /* 0x000fea0003800000 */
.L_x_72:
        /* <DEDUP_REMOVED lines=9> */
.L_x_75:
[----:B------:R-:W-:Y:S05]  /*3d60*/  BSYNC B1 ;  /* 0x0000000000017941 */ /* 0x000fea0003800000 */
.L_x_74:
        /* <DEDUP_REMOVED lines=9> */
.L_x_77:
[----:B------:R-:W-:Y:S05]  /*3e00*/  BSYNC B1 ;  /* 0x0000000000017941 */ /* 0x000fea0003800000 */
.L_x_76:
        /* <DEDUP_REMOVED lines=10> */
.L_x_79:
[----:B------:R-:W-:Y:S05]  /*3eb0*/  BSYNC B1 ;  /* 0x0000000000017941 */ /* 0x000fea0003800000 */
.L_x_78:
        /* <DEDUP_REMOVED lines=10> */
.L_x_81:
[----:B------:R-:W-:Y:S05]  /*3f60*/  BSYNC B1 ;  /* 0x0000000000017941 */ /* 0x000fea0003800000 */
.L_x_80:
        /* <DEDUP_REMOVED lines=9> */
.L_x_83:
[----:B------:R-:W-:Y:S05]  /*4000*/  BSYNC B1 ;  /* 0x0000000000017941 */ /* 0x000fea0003800000 */
.L_x_82:
        /* <DEDUP_REMOVED lines=9> */
.L_x_85:
[----:B------:R-:W-:Y:S05]  /*40a0*/  BSYNC B1 ;  /* 0x0000000000017941 */ /* 0x000fea0003800000 */
.L_x_84:
        /* <DEDUP_REMOVED lines=10> */
.L_x_87:
[----:B------:R-:W-:Y:S05]  /*4150*/  BSYNC B1 ;  /* 0x0000000000017941 */ /* 0x000fea0003800000 */
.L_x_86:
[----:B-----5:R-:W-:Y:S01]  /*4160*/  LOP3.LUT R7, R24, 0xffffe000, RZ, 0xc0, !PT ;  /* 0xffffe00018077812 */ /* 0x020fe200078ec0ff */
[----:B------:R-:W-:Y:S01]  /*4170*/  BSSY B1, `(.L_x_88) ;  /* 0x000000b000017945 */ /* 0x000fe20003800000 */
[----:B------:R-:W-:Y:S01]  /*4180*/  ISETP.GT.AND P1, PT, R6, 0x39, PT ;  /* 0x000000390600780c */ /* 0x000fe20003f24270 */
[----:B------:R-:W-:Y:S02]  /*4190*/  @P2 IMAD.MOV.U32 R6, RZ, RZ, R8 ;  /* 0x000000ffff062224 */ /* 0x000fe400078e0008 */
[----:B------:R-:W-:Y:S01]  /*41a0*/  FMUL R7, R7, R58 ;  /* 0x0000003a07077220 */ /* 0x000fe20000400000 */
[----:B------:R-:W-:-:S03]  /*41b0*/  ISETP.GT.AND P3, PT, R3, RZ, P1 ;  /* 0x000000ff0300720c */ /* 0x000fc60000f64270 */
[----:B------:R-:W-:Y:S01]  /*41c0*/  FFMA R15, R52, R23, R7 ;  /* 0x00000017340f7223 */ /* 0x000fe20000000007 */
[----:B------:R-:W-:-:S04]  /*41d0*/  @P2 IMAD.MOV.U32 R7, RZ, RZ, R9 ;  /* 0x000000ffff072224 */ /* 0x000fc800078e0009 */
[----:B------:R-:W-:-:S05]  /*41e0*/  F2FP.TF32.F32.PACK_B R15, R15 ;  /* 0x0000000fff0f723e */ /* 0x000fca00024050ff */
[----:B------:R0:W-:Y:S01]  /*41f0*/  @P2 STG.E desc[UR40][R6.64+0xe0], R15 ;  /* 0x0000e00f06002986 */ /* 0x0001e2000c101928 */
[----:B------:R-:W-:Y:S05]  /*4200*/  @!P3 BRA `(.L_x_89) ;  /* 0x000000000004b947 */ /* 0x000fea0003800000 */
[----:B------:R0:W5:Y:S02]  /*4210*/  LDG.E.LTC128B R24, desc[UR40][R4.64+0xe4] ;  /* 0x0000e42804187981 */ /* 0x000164000c1e1920 */
.L_x_89:
[----:B------:R-:W-:Y:S05]  /*4220*/  BSYNC B1 ;  /* 0x0000000000017941 */ /* 0x000fea0003800000 */
.L_x_88:
[----:B01---5:R-:W-:Y:S01]  /*4230*/  LOP3.LUT R5, R24, 0xffffe000, RZ, 0xc0, !PT ;  /* 0xffffe00018057812 */ /* 0x023fe200078ec0ff */
        /* <DEDUP_REMOVED lines=8> */
.L_x_91:
[----:B------:R-:W-:Y:S05]  /*42c0*/  BSYNC B1 ;  /* 0x0000000000017941 */ /* 0x000fea0003800000 */
.L_x_90:
[----:B-----5:R-:W-:Y:S01]  /*42d0*/  LOP3.LUT R5, R24, 0xffffe000, RZ, 0xc0, !PT ;  /* 0xffffe00018057812 */ /* 0x020fe200078ec0ff */
[----:B------:R-:W-:Y:S01]  /*42e0*/  @P0 IMAD.MOV.U32 R4, RZ, RZ, R12 ;  /* 0x000000ffff040224 */ /* 0x000fe200078e000c */
[----:B------:R-:W-:Y:S01]  /*42f0*/  ISETP.GT.AND P1, PT, R3, 0x8, P1 ;  /* 0x000000080300780c */ /* 0x000fe20000f24270 */
[----:B------:R-:W-:Y:S02]  /*4300*/  BSSY B1, `(.L_x_92) ;  /* 0x0000008000017945 */ /* 0x000fe40003800000 */
[----:B------:R-:W-:-:S04]  /*4310*/  FMUL R5, R5, R58 ;  /* 0x0000003a05057220 */ /* 0x000fc80000400000 */
[----:B------:R-:W-:Y:S01]  /*4320*/  FFMA R7, R54, R23, R5 ;  /* 0x0000001736077223 */ /* 0x000fe20000000005 */
[----:B------:R-:W-:-:S04]  /*4330*/  @P0 IMAD.MOV.U32 R5, RZ, RZ, R13 ;  /* 0x000000ffff050224 */ /* 0x000fc800078e000d */
[----:B------:R-:W-:-:S05]  /*4340*/  F2FP.TF32.F32.PACK_B R7, R7 ;  /* 0x00000007ff07723e */ /* 0x000fca00024050ff */
[----:B------:R0:W-:Y:S01]  /*4350*/  @P0 STG.E desc[UR40][R4.64+0xe0], R7 ;  /* 0x0000e00704000986 */ /* 0x0001e2000c101928 */
[----:B------:R-:W-:Y:S05]  /*4360*/  @!P1 BRA `(.L_x_93) ;  /* 0x0000000000049947 */ /* 0x000fea0003800000 */
[----:B------:R0:W5:Y:S02]  /*4370*/  LDG.E.LTC128B R24, desc[UR40][R10.64+0xe4] ;  /* 0x0000e4280a187981 */ /* 0x000164000c1e1920 */
.L_x_93:
[----:B------:R-:W-:Y:S05]  /*4380*/  BSYNC B1 ;  /* 0x0000000000017941 */ /* 0x000fea0003800000 */
.L_x_92:
[----:B------:R-:W-:Y:S05]  /*4390*/  @!P1 BRA `(.L_x_94) ;  /* 0x0000000800909947 */ /* 0x000fea0003800000 */
[----:B-----5:R-:W-:-:S05]  /*43a0*/  LOP3.LUT R3, R24, 0xffffe000, RZ, 0xc0, !PT ;  /* 0xffffe00018037812 */ /* 0x020fca00078ec0ff */
[----:B0-----:R-:W-:-:S04]  /*43b0*/  FMUL R4, R3, R58 ;  /* 0x0000003a03047220 */ /* 0x001fc80000400000 */
[----:B------:R-:W-:-:S05]  /*43c0*/  FFMA R55, R55, R23, R4 ;  /* 0x0000001737377223 */ /* 0x000fca0000000004 */
[----:B------:R-:W-:-:S05]  /*43d0*/  F2FP.TF32.F32.PACK_B R55, R55 ;  /* 0x00000037ff37723e */ /* 0x000fca00024050ff */
[----:B------:R0:W-:Y:S01]  /*43e0*/  STG.E desc[UR40][R12.64+0xe4], R55 ;  /* 0x0000e4370c007986 */ /* 0x0001e2000c101928 */
[----:B------:R-:W-:Y:S05]  /*43f0*/  BRA `(.L_x_94) ;  /* 0x0000000800787947 */ /* 0x000fea0003800000 */
.L_x_33:
[----:B------:R-:W-:Y:S01]  /*4400*/  ISETP.GT.AND P4, PT, R6, 0x1, PT ;  /* 0x000000010600780c */ /* 0x000fe20003f84270 */
[----:B------:R-:W-:Y:S01]  /*4410*/  ULDC.64 UR4, c[0x0][0x5c0] ;  /* 0x0001700000047ab9 */ /* 0x000fe20000000a00 */
[-C--:B------:R-:W-:Y:S01]  /*4420*/  FMUL R7, R24, R23.reuse ;  /* 0x0000001718077220 */ /* 0x080fe20000400000 */
[----:B------:R-:W-:Y:S01]  /*4430*/  LEA R4, P3, R72, UR4, 0x2 ;  /* 0x0000000448047c11 */ /* 0x000fe2000f8610ff */
[-C--:B------:R-:W-:Y:S01]  /*4440*/  FMUL R25, R25, R23.reuse ;  /* 0x0000001719197220 */ /* 0x080fe20000400000 */
[----:B------:R-:W-:Y:S01]  /*4450*/  ISETP.GT.AND P1, PT, R3, RZ, P4 ;  /* 0x000000ff0300720c */ /* 0x000fe20002724270 */
[-C--:B------:R-:W-:Y:S01]  /*4460*/  FMUL R11, R26, R23.reuse ;  /* 0x000000171a0b7220 */ /* 0x080fe20000400000 */
[----:B------:R-:W-:Y:S01]  /*4470*/  LEA.HI.X R5, R72, UR5, R83, 0x2, P3 ;  /* 0x0000000548057c11 */ /* 0x000fe200098f1453 */
[----:B------:R-:W-:Y:S01]  /*4480*/  FMUL R27, R27, R23 ;  /* 0x000000171b1b7220 */ /* 0x000fe20000400000 */
[----:B------:R-:W-:Y:S01]  /*4490*/  F2FP.TF32.F32.PACK_B R7, R7 ;  /* 0x00000007ff07723e */ /* 0x000fe200024050ff */
[----:B------:R-:W-:Y:S01]  /*44a0*/  FMUL R29, R29, R23 ;  /* 0x000000171d1d7220 */ /* 0x000fe20000400000 */
[----:B------:R-:W-:Y:S01]  /*44b0*/  F2FP.TF32.F32.PACK_B R25, R25 ;  /* 0x00000019ff19723e */ /* 0x000fe200024050ff */
[-C--:B------:R-:W-:Y:S01]  /*44c0*/  FMUL R31, R31, R23.reuse ;  /* 0x000000171f1f7220 */ /* 0x080fe20000400000 */
[C---:B------:R-:W-:Y:S01]  /*44d0*/  SHF.L.U64.HI R9, R59.reuse, 0x2, R60 ;  /* 0x000000023b097819 */ /* 0x040fe2000001023c */
[----:B------:R0:W-:Y:S01]  /*44e0*/  @P2 STG.E desc[UR40][R4.64], R7 ;  /* 0x0000000704002986 */ /* 0x0001e2000c101928 */
[----:B------:R-:W-:Y:S01]  /*44f0*/  LEA R8, P3, R59, R4, 0x2 ;  /* 0x000000043b087211 */ /* 0x000fe200078610ff */
[-C--:B------:R-:W-:Y:S01]  /*4500*/  FMUL R13, R32, R23.reuse ;  /* 0x00000017200d7220 */ /* 0x080fe20000400000 */
[C---:B------:R-:W-:Y:S01]  /*4510*/  ISETP.GT.AND P2, PT, R6.reuse, 0x8, PT ;  /* 0x000000080600780c */ /* 0x040fe20003f44270 */
[----:B------:R-:W-:Y:S01]  /*4520*/  @P1 STG.E desc[UR40][R4.64+0x4], R25 ;  /* 0x0000041904001986 */ /* 0x000fe2000c101928 */
[----:B------:R-:W-:Y:S01]  /*4530*/  ISETP.GT.AND P1, PT, R6, 0x9, PT ;  /* 0x000000090600780c */ /* 0x000fe20003f24270 */
[----:B------:R-:W-:Y:S01]  /*4540*/  IMAD.X R9, R9, 0x1, R5, P3 ;  /* 0x0000000109097824 */ /* 0x000fe200018e0605 */
[----:B------:R-:W-:Y:S01]  /*4550*/  ISETP.GT.AND P0, PT, R3, 0x8, P0 ;  /* 0x000000080300780c */ /* 0x000fe20000704270 */
[-C--:B------:R-:W-:Y:S01]  /*4560*/  FMUL R33, R33, R23.reuse ;  /* 0x0000001721217220 */ /* 0x080fe20000400000 */
[----:B------:R-:W-:Y:S01]  /*4570*/  ISETP.GT.AND P4, PT, R3, 0x8, P4 ;  /* 0x000000080300780c */ /* 0x000fe20002784270 */
[-C--:B------:R-:W-:Y:S01]  /*4580*/  FMUL R35, R35, R23.reuse ;  /* 0x0000001723237220 */ /* 0x080fe20000400000 */
[C---:B------:R-:W-:Y:S01]  /*4590*/  ISETP.GT.AND P5, PT, R3.reuse, RZ, P2 ;  /* 0x000000ff0300720c */ /* 0x040fe200017a4270 */
[-C--:B0-----:R-:W-:Y:S01]  /*45a0*/  FMUL R7, R28, R23.reuse ;  /* 0x000000171c077220 */ /* 0x081fe20000400000 */
[----:B------:R-:W-:Y:S01]  /*45b0*/  ISETP.GT.AND P3, PT, R3, RZ, P1 ;  /* 0x000000ff0300720c */ /* 0x000fe20000f64270 */
[----:B------:R-:W-:Y:S01]  /*45c0*/  FMUL R37, R37, R23 ;  /* 0x0000001725257220 */ /* 0x000fe20000400000 */
[----:B------:R-:W-:Y:S01]  /*45d0*/  F2FP.TF32.F32.PACK_B R11, R11 ;  /* 0x0000000bff0b723e */ /* 0x000fe200024050ff */
[----:B------:R-:W-:Y:S01]  /*45e0*/  FMUL R39, R39, R23 ;  /* 0x0000001727277220 */ /* 0x000fe20000400000 */
[----:B------:R-:W-:Y:S01]  /*45f0*/  F2FP.TF32.F32.PACK_B R27, R27 ;  /* 0x0000001bff1b723e */ /* 0x000fe200024050ff */
[----:B------:R-:W-:Y:S01]  /*4600*/  FMUL R41, R41, R23 ;  /* 0x0000001729297220 */ /* 0x000fe20000400000 */
[----:B------:R-:W-:Y:S01]  /*4610*/  F2FP.TF32.F32.PACK_B R7, R7 ;  /* 0x00000007ff07723e */ /* 0x000fe200024050ff */
[----:B------:R0:W-:Y:S01]  /*4620*/  @P0 STG.E desc[UR40][R8.64], R11 ;  /* 0x0000000b08000986 */ /* 0x0001e2000c101928 */
[----:B------:R-:W-:Y:S01]  /*4630*/  F2FP.TF32.F32.PACK_B R29, R29 ;  /* 0x0000001dff1d723e */ /* 0x000fe200024050ff */
[-C--:B------:R-:W-:Y:S01]  /*4640*/  FMUL R43, R43, R23.reuse ;  /* 0x000000172b2b7220 */ /* 0x080fe20000400000 */
[C---:B------:R-:W-:Y:S01]  /*4650*/  ISETP.GT.AND P0, PT, R6.reuse, 0x10, PT ;  /* 0x000000100600780c */ /* 0x040fe20003f04270 */
[----:B------:R-:W-:Y:S01]  /*4660*/  @P4 STG.E desc[UR40][R8.64+0x4], R27 ;  /* 0x0000041b08004986 */ /* 0x000fe2000c101928 */
[----:B------:R-:W-:Y:S01]  /*4670*/  ISETP.GT.AND P2, PT, R3, 0x8, P2 ;  /* 0x000000080300780c */ /* 0x000fe20001744270 */
[-C--:B------:R-:W-:Y:S01]  /*4680*/  FMUL R45, R45, R23.reuse ;  /* 0x000000172d2d7220 */ /* 0x080fe20000400000 */
[C---:B------:R-:W-:Y:S01]  /*4690*/  ISETP.GT.AND P1, PT, R3.reuse, 0x8, P1 ;  /* 0x000000080300780c */ /* 0x040fe20000f24270 */
[----:B------:R1:W-:Y:S01]  /*46a0*/  @P5 STG.E desc[UR40][R4.64+0x20], R7 ;  /* 0x0000200704005986 */ /* 0x0003e2000c101928 */
[----:B------:R-:W-:Y:S01]  /*46b0*/  ISETP.GT.AND P5, PT, R3, RZ, P0 ;  /* 0x000000ff0300720c */ /* 0x000fe200007a4270 */
[----:B------:R-:W-:Y:S01]  /*46c0*/  FMUL R47, R47, R23 ;  /* 0x000000172f2f7220 */ /* 0x000fe20000400000 */
[----:B------:R-:W-:Y:S01]  /*46d0*/  F2FP.TF32.F32.PACK_B R31, R31 ;  /* 0x0000001fff1f723e */ /* 0x000fe200024050ff */
[----:B------:R-:W-:Y:S01]  /*46e0*/  @P3 STG.E desc[UR40][R4.64+0x24], R29 ;  /* 0x0000241d04003986 */ /* 0x000fe2000c101928 */
[----:B------:R-:W-:Y:S01]  /*46f0*/  ISETP.GT.AND P3, PT, R6, 0x11, PT ;  /* 0x000000110600780c */ /* 0x000fe20003f64270 */
[----:B0-----:R-:W-:Y:S01]  /*4700*/  FMUL R11, R30, R23 ;  /* 0x000000171e0b7220 */ /* 0x001fe20000400000 */
[----:B------:R-:W-:Y:S01]  /*4710*/  F2FP.TF32.F32.PACK_B R13, R13 ;  /* 0x0000000dff0d723e */ /* 0x000fe200024050ff */
[-C--:B------:R-:W-:Y:S01]  /*4720*/  FMUL R49, R49, R23.reuse ;  /* 0x0000001731317220 */ /* 0x080fe20000400000 */
[----:B------:R-:W-:Y:S01]  /*4730*/  ISETP.GT.AND P4, PT, R3, RZ, P3 ;  /* 0x000000ff0300720c */ /* 0x000fe20001f84270 */
[----:B------:R-:W-:Y:S01]  /*4740*/  FMUL R15, R50, R23 ;  /* 0x00000017320f7220 */ /* 0x000fe20000400000 */
[----:B------:R-:W-:Y:S01]  /*4750*/  F2FP.TF32.F32.PACK_B R11, R11 ;  /* 0x0000000bff0b723e */ /* 0x000fe200024050ff */
[----:B-1----:R-:W-:Y:S01]  /*4760*/  FMUL R7, R34, R23 ;  /* 0x0000001722077220 */ /* 0x002fe20000400000 */
[----:B------:R-:W-:Y:S01]  /*4770*/  F2FP.TF32.F32.PACK_B R33, R33 ;  /* 0x00000021ff21723e */ /* 0x000fe200024050ff */
[-C--:B------:R-:W-:Y:S01]  /*4780*/  FMUL R51, R51, R23.reuse ;  /* 0x0000001733337220 */ /* 0x080fe20000400000 */
[----:B------:R-:W-:Y:S01]  /*4790*/  ISETP.GT.AND P0, PT, R3, 0x8, P0 ;  /* 0x000000080300780c */ /* 0x000fe20000704270 */
[----:B------:R0:W-:Y:S01]  /*47a0*/  @P2 STG.E desc[UR40][R8.64+0x20], R11 ;  /* 0x0000200b08002986 */ /* 0x0001e2000c101928 */
[----:B------:R-:W-:Y:S01]  /*47b0*/  ISETP.GT.AND P2, PT, R6, 0x19, PT ;  /* 0x000000190600780c */ /* 0x000fe20003f44270 */
[----:B------:R-:W-:Y:S01]  /*47c0*/  FMUL R21, R52, R23 ;  /* 0x0000001734157220 */ /* 0x000fe20000400000 */
[----:B------:R-:W-:Y:S01]  /*47d0*/  F2FP.TF32.F32.PACK_B R7, R7 ;  /* 0x00000007ff07723e */ /* 0x000fe200024050ff */
[----:B------:R-:W-:Y:S01]  /*47e0*/  @P1 STG.E desc[UR40][R8.64+0x24], R31 ;  /* 0x0000241f08001986 */ /* 0x000fe2000c101928 */
[----:B------:R-:W-:Y:S01]  /*47f0*/  ISETP.GT.AND P1, PT, R6, 0x18, PT ;  /* 0x000000180600780c */ /* 0x000fe20003f24270 */
[----:B------:R-:W-:Y:S01]  /*4800*/  FMUL R53, R53, R23 ;  /* 0x0000001735357220 */ /* 0x000fe20000400000 */
[----:B------:R-:W-:Y:S01]  /*4810*/  F2FP.TF32.F32.PACK_B R35, R35 ;  /* 0x00000023ff23723e */ /* 0x000fe200024050ff */
[----:B------:R1:W-:Y:S01]  /*4820*/  @P5 STG.E desc[UR40][R4.64+0x40], R13 ;  /* 0x0000400d04005986 */ /* 0x0003e2000c101928 */
[----:B------:R-:W-:Y:S01]  /*4830*/  ISETP.GT.AND P5, PT, R3, RZ, P1 ;  /* 0x000000ff0300720c */ /* 0x000fe20000fa4270 */
[----:B------:R-:W-:Y:S01]  /*4840*/  FMUL R55, R55, R23 ;  /* 0x0000001737377220 */ /* 0x000fe20000400000 */
[----:B------:R-:W-:Y:S01]  /*4850*/  F2FP.TF32.F32.PACK_B R37, R37 ;  /* 0x00000025ff25723e */ /* 0x000fe200024050ff */
[----:B------:R-:W-:Y:S01]  /*4860*/  @P4 STG.E desc[UR40][R4.64+0x44], R33 ;  /* 0x0000442104004986 */ /* 0x000fe2000c101928 */
[C---:B------:R-:W-:Y:S01]  /*4870*/  ISETP.GT.AND P4, PT, R3.reuse, 0x8, P3 ;  /* 0x000000080300780c */ /* 0x040fe20001f84270 */
[----:B0-----:R-:W-:Y:S01]  /*4880*/  FMUL R11, R36, R23 ;  /* 0x00000017240b7220 */ /* 0x001fe20000400000 */
[----:B------:R-:W-:Y:S01]  /*4890*/  ISETP.GT.AND P3, PT, R3, RZ, P2 ;  /* 0x000000ff0300720c */ /* 0x000fe20001764270 */
[----:B------:R0:W-:Y:S01]  /*48a0*/  @P0 STG.E desc[UR40][R8.64+0x40], R7 ;  /* 0x0000400708000986 */ /* 0x0001e2000c101928 */
[----:B------:R-:W-:-:S02]  /*48b0*/  ISETP.GT.AND P0, PT, R6, 0x20, PT ;  /* 0x000000200600780c */ /* 0x000fc40003f04270 */
[----:B------:R-:W-:Y:S01]  /*48c0*/  F2FP.TF32.F32.PACK_B R11, R11 ;  /* 0x0000000bff0b723e */ /* 0x000fe200024050ff */
[----:B-1----:R-:W-:Y:S01]  /*48d0*/  FMUL R13, R40, R23 ;  /* 0x00000017280d7220 */ /* 0x002fe20000400000 */
[C---:B------:R-:W-:Y:S02]  /*48e0*/  ISETP.GT.AND P1, PT, R3.reuse, 0x8, P1 ;  /* 0x000000080300780c */ /* 0x040fe40000f24270 */
[----:B------:R-:W-:Y:S02]  /*48f0*/  F2FP.TF32.F32.PACK_B R39, R39 ;  /* 0x00000027ff27723e */ /* 0x000fe400024050ff */
[----:B------:R-:W-:Y:S01]  /*4900*/  F2FP.TF32.F32.PACK_B R13, R13 ;  /* 0x0000000dff0d723e */ /* 0x000fe200024050ff */
[----:B------:R-:W-:Y:S01]  /*4910*/  @P4 STG.E desc[UR40][R8.64+0x44], R35 ;  /* 0x0000442308004986 */ /* 0x000fe2000c101928 */
[C---:B------:R-:W-:Y:S01]  /*4920*/  ISETP.GT.AND P4, PT, R3.reuse, 0x8, P2 ;  /* 0x000000080300780c */ /* 0x040fe20001784270 */
[----:B0-----:R-:W-:Y:S01]  /*4930*/  FMUL R7, R38, R23 ;  /* 0x0000001726077220 */ /* 0x001fe20000400000 */
[----:B------:R-:W-:Y:S01]  /*4940*/  ISETP.GT.AND P2, PT, R6, 0x21, PT ;  /* 0x000000210600780c */ /* 0x000fe20003f44270 */
[----:B------:R0:W-:Y:S01]  /*4950*/  @P5 STG.E desc[UR40][R4.64+0x60], R11 ;  /* 0x0000600b04005986 */ /* 0x0001e2000c101928 */
[----:B------:R-:W-:-:S02]  /*4960*/  ISETP.GT.AND P5, PT, R3, RZ, P0 ;  /* 0x000000ff0300720c */ /* 0x000fc400007a4270 */
[----:B------:R-:W-:Y:S01]  /*4970*/  F2FP.TF32.F32.PACK_B R7, R7 ;  /* 0x00000007ff07723e */ /* 0x000fe200024050ff */
[----:B------:R-:W-:Y:S01]  /*4980*/  @P3 STG.E desc[UR40][R4.64+0x64], R37 ;  /* 0x0000642504003986 */ /* 0x000fe2000c101928 */
[C---:B------:R-:W-:Y:S02]  /*4990*/  ISETP.GT.AND P3, PT, R3.reuse, RZ, P2 ;  /* 0x000000ff0300720c */ /* 0x040fe40001764270 */
[----:B------:R-:W-:Y:S01]  /*49a0*/  F2FP.TF32.F32.PACK_B R41, R41 ;  /* 0x00000029ff29723e */ /* 0x000fe200024050ff */
[----:B------:R1:W-:Y:S01]  /*49b0*/  @P1 STG.E desc[UR40][R8.64+0x60], R7 ;  /* 0x0000600708001986 */ /* 0x0003e2000c101928 */
[----:B------:R-:W-:Y:S02]  /*49c0*/  ISETP.GT.AND P0, PT, R3, 0x8, P0 ;  /* 0x000000080300780c */ /* 0x000fe40000704270 */
[----:B------:R-:W-:Y:S01]  /*49d0*/  F2FP.TF32.F32.PACK_B R43, R43 ;  /* 0x0000002bff2b723e */ /* 0x000fe200024050ff */
[----:B------:R-:W-:Y:S01]  /*49e0*/  @P4 STG.E desc[UR40][R8.64+0x64], R39 ;  /* 0x0000642708004986 */ /* 0x000fe2000c101928 */
[----:B------:R-:W-:Y:S01]  /*49f0*/  ISETP.GT.AND P4, PT, R6, 0x28, PT ;  /* 0x000000280600780c */ /* 0x000fe20003f84270 */
[----:B0-----:R-:W-:Y:S01]  /*4a00*/  FMUL R11, R44, R23 ;  /* 0x000000172c0b7220 */ /* 0x001fe20000400000 */
[----:B------:R-:W-:Y:S01]  /*4a10*/  F2FP.TF32.F32.PACK_B R45, R45 ;  /* 0x0000002dff2d723e */ /* 0x000fe200024050ff */
[----:B------:R0:W-:Y:S01]  /*4a20*/  @P5 STG.E desc[UR40][R4.64+0x80], R13 ;  /* 0x0000800d04005986 */ /* 0x0001e2000c101928 */
[----:B------:R-:W-:-:S02]  /*4a30*/  ISETP.GT.AND P5, PT, R6, 0x29, PT ;  /* 0x000000290600780c */ /* 0x000fc40003fa4270 */
[----:B------:R-:W-:Y:S01]  /*4a40*/  F2FP.TF32.F32.PACK_B R11, R11 ;  /* 0x0000000bff0b723e */ /* 0x000fe200024050ff */
[----:B------:R-:W-:Y:S01]  /*4a50*/  @P3 STG.E desc[UR40][R4.64+0x84], R41 ;  /* 0x0000842904003986 */ /* 0x000fe2000c101928 */
[C---:B------:R-:W-:Y:S01]  /*4a60*/  ISETP.GT.AND P3, PT, R3.reuse, 0x8, P2 ;  /* 0x000000080300780c */ /* 0x040fe20001764270 */
[-C--:B-1----:R-:W-:Y:S01]  /*4a70*/  FMUL R7, R42, R23.reuse ;  /* 0x000000172a077220 */ /* 0x082fe20000400000 */
[C---:B------:R-:W-:Y:S02]  /*4a80*/  ISETP.GT.AND P2, PT, R3.reuse, RZ, P4 ;  /* 0x000000ff0300720c */ /* 0x040fe40002744270 */
[C---:B------:R-:W-:Y:S02]  /*4a90*/  ISETP.GT.AND P1, PT, R3.reuse, RZ, P5 ;  /* 0x000000ff0300720c */ /* 0x040fe40002f24270 */
[----:B------:R-:W-:Y:S01]  /*4aa0*/  ISETP.GT.AND P4, PT, R3, 0x8, P4 ;  /* 0x000000080300780c */ /* 0x000fe20002784270 */
[----:B0-----:R-:W-:Y:S01]  /*4ab0*/  FMUL R13, R46, R23 ;  /* 0x000000172e0d7220 */ /* 0x001fe20000400000 */
[----:B------:R-:W-:-:S02]  /*4ac0*/  F2FP.TF32.F32.PACK_B R7, R7 ;  /* 0x00000007ff07723e */ /* 0x000fc400024050ff */
[----:B------:R-:W-:Y:S02]  /*4ad0*/  ISETP.GT.AND P5, PT, R3, 0x8, P5 ;  /* 0x000000080300780c */ /* 0x000fe40002fa4270 */
[----:B------:R-:W-:Y:S01]  /*4ae0*/  F2FP.TF32.F32.PACK_B R13, R13 ;  /* 0x0000000dff0d723e */ /* 0x000fe200024050ff */
[----:B------:R0:W-:Y:S01]  /*4af0*/  @P0 STG.E desc[UR40][R8.64+0x80], R7 ;  /* 0x0000800708000986 */ /* 0x0001e2000c101928 */
[C---:B------:R-:W-:Y:S02]  /*4b00*/  ISETP.GT.AND P0, PT, R6.reuse, 0x39, PT ;  /* 0x000000390600780c */ /* 0x040fe40003f04270 */
[----:B------:R-:W-:Y:S01]  /*4b10*/  F2FP.TF32.F32.PACK_B R47, R47 ;  /* 0x0000002fff2f723e */ /* 0x000fe200024050ff */
[----:B------:R-:W-:Y:S01]  /*4b20*/  @P3 STG.E desc[UR40][R8.64+0x84], R43 ;  /* 0x0000842b08003986 */ /* 0x000fe2000c101928 */
[C---:B------:R-:W-:Y:S02]  /*4b30*/  ISETP.GT.AND P3, PT, R6.reuse, 0x30, PT ;  /* 0x000000300600780c */ /* 0x040fe40003f64270 */
[----:B------:R-:W-:Y:S01]  /*4b40*/  F2FP.TF32.F32.PACK_B R49, R49 ;  /* 0x00000031ff31723e */ /* 0x000fe200024050ff */
[----:B------:R1:W-:Y:S01]  /*4b50*/  @P2 STG.E desc[UR40][R4.64+0xa0], R11 ;  /* 0x0000a00b04002986 */ /* 0x0003e2000c101928 */
[----:B------:R-:W-:-:S02]  /*4b60*/  ISETP.GT.AND P2, PT, R6, 0x31, PT ;  /* 0x000000310600780c */ /* 0x000fc40003f44270 */
[----:B------:R-:W-:Y:S01]  /*4b70*/  F2FP.TF32.F32.PACK_B R15, R15 ;  /* 0x0000000fff0f723e */ /* 0x000fe200024050ff */
[----:B------:R-:W-:Y:S01]  /*4b80*/  @P1 STG.E desc[UR40][R4.64+0xa4], R45 ;  /* 0x0000a42d04001986 */ /* 0x000fe2000c101928 */
[----:B------:R-:W-:Y:S01]  /*4b90*/  ISETP.GT.AND P1, PT, R6, 0x38, PT ;  /* 0x000000380600780c */ /* 0x000fe20003f24270 */
[----:B------:R-:W-:Y:S01]  /*4ba0*/  @P4 IMAD.MOV.U32 R6, RZ, RZ, R8 ;  /* 0x000000ffff064224 */ /* 0x000fe200078e0008 */
[----:B------:R-:W-:Y:S01]  /*4bb0*/  F2FP.TF32.F32.PACK_B R51, R51 ;  /* 0x00000033ff33723e */ /* 0x000fe200024050ff */
[----:B0-----:R-:W-:Y:S01]  /*4bc0*/  @P4 IMAD.MOV.U32 R7, RZ, RZ, R9 ;  /* 0x000000ffff074224 */ /* 0x001fe200078e0009 */
[----:B------:R-:W-:Y:S02]  /*4bd0*/  F2FP.TF32.F32.PACK_B R21, R21 ;  /* 0x00000015ff15723e */ /* 0x000fe400024050ff */
[----:B------:R-:W-:Y:S01]  /*4be0*/  F2FP.TF32.F32.PACK_B R53, R53 ;  /* 0x00000035ff35723e */ /* 0x000fe200024050ff */
[----:B-1----:R-:W-:Y:S01]  /*4bf0*/  FMUL R11, R48, R23 ;  /* 0x00000017300b7220 */ /* 0x002fe20000400000 */
[----:B------:R0:W-:Y:S01]  /*4c00*/  @P4 STG.E desc[UR40][R6.64+0xa0], R13 ;  /* 0x0000a00d06004986 */ /* 0x0001e2000c101928 */
[----:B------:R-:W-:-:S02]  /*4c10*/  ISETP.GT.AND P4, PT, R3, RZ, P3 ;  /* 0x000000ff0300720c */ /* 0x000fc40001f84270 */
[----:B------:R-:W-:Y:S02]  /*4c20*/  ISETP.GT.AND P3, PT, R3, 0x8, P3 ;  /* 0x000000080300780c */ /* 0x000fe40001f64270 */
[----:B------:R-:W-:Y:S02]  /*4c30*/  F2FP.TF32.F32.PACK_B R11, R11 ;  /* 0x0000000bff0b723e */ /* 0x000fe400024050ff */
[----:B------:R-:W-:Y:S01]  /*4c40*/  F2FP.TF32.F32.PACK_B R55, R55 ;  /* 0x00000037ff37723e */ /* 0x000fe200024050ff */
[----:B0-----:R-:W-:Y:S02]  /*4c50*/  @P5 IMAD.MOV.U32 R6, RZ, RZ, R8 ;  /* 0x000000ffff065224 */ /* 0x001fe400078e0008 */
[----:B------:R-:W-:Y:S01]  /*4c60*/  FMUL R13, R54, R23 ;  /* 0x00000017360d7220 */ /* 0x000fe20000400000 */
[----:B------:R-:W-:-:S04]  /*4c70*/  @P5 IMAD.MOV.U32 R7, RZ, RZ, R9 ;  /* 0x000000ffff075224 */ /* 0x000fc800078e0009 */
[----:B------:R-:W-:Y:S01]  /*4c80*/  F2FP.TF32.F32.PACK_B R13, R13 ;  /* 0x0000000dff0d723e */ /* 0x000fe200024050ff */
[----:B------:R0:W-:Y:S01]  /*4c90*/  @P5 STG.E desc[UR40][R6.64+0xa4], R47 ;  /* 0x0000a42f06005986 */ /* 0x0001e2000c101928 */
[C---:B------:R-:W-:Y:S02]  /*4ca0*/  ISETP.GT.AND P5, PT, R3.reuse, RZ, P2 ;  /* 0x000000ff0300720c */ /* 0x040fe400017a4270 */
[C---:B------:R-:W-:Y:S01]  /*4cb0*/  ISETP.GT.AND P2, PT, R3.reuse, 0x8, P2 ;  /* 0x000000080300780c */ /* 0x040fe20001744270 */
[----:B------:R-:W-:Y:S01]  /*4cc0*/  @P4 STG.E desc[UR40][R4.64+0xc0], R11 ;  /* 0x0000c00b04004986 */ /* 0x000fe2000c101928 */
[C---:B------:R-:W-:Y:S02]  /*4cd0*/  ISETP.GT.AND P4, PT, R3.reuse, RZ, P1 ;  /* 0x000000ff0300720c */ /* 0x040fe40000f84270 */
[----:B------:R-:W-:Y:S01]  /*4ce0*/  ISETP.GT.AND P1, PT, R3, 0x8, P1 ;  /* 0x000000080300780c */ /* 0x000fe20000f24270 */
[----:B0-----:R-:W-:-:S06]  /*4cf0*/  @P3 IMAD.MOV.U32 R6, RZ, RZ, R8 ;  /* 0x000000ffff063224 */ /* 0x001fcc00078e0008 */
[----:B------:R-:W-:Y:S01]  /*4d00*/  @P5 STG.E desc[UR40][R4.64+0xc4], R49 ;  /* 0x0000c43104005986 */ /* 0x000fe2000c101928 */
[C---:B------:R-:W-:Y:S01]  /*4d10*/  ISETP.GT.AND P5, PT, R3.reuse, RZ, P0 ;  /* 0x000000ff0300720c */ /* 0x040fe200007a4270 */
[----:B------:R-:W-:Y:S01]  /*4d20*/  @P3 IMAD.MOV.U32 R7, RZ, RZ, R9 ;  /* 0x000000ffff073224 */ /* 0x000fe200078e0009 */
[----:B------:R-:W-:-:S04]  /*4d30*/  ISETP.GT.AND P0, PT, R3, 0x8, P0 ;  /* 0x000000080300780c */ /* 0x000fc80000704270 */
[----:B------:R0:W-:Y:S02]  /*4d40*/  @P3 STG.E desc[UR40][R6.64+0xc0], R15 ;  /* 0x0000c00f06003986 */ /* 0x0001e4000c101928 */
[----:B0-----:R-:W-:Y:S02]  /*4d50*/  @P2 IMAD.MOV.U32 R6, RZ, RZ, R8 ;  /* 0x000000ffff062224 */ /* 0x001fe400078e0008 */
[----:B------:R-:W-:-:S05]  /*4d60*/  @P2 IMAD.MOV.U32 R7, RZ, RZ, R9 ;  /* 0x000000ffff072224 */ /* 0x000fca00078e0009 */
[----:B------:R-:W-:Y:S04]  /*4d70*/  @P2 STG.E desc[UR40][R6.64+0xc4], R51 ;  /* 0x0000c43306002986 */ /* 0x000fe8000c101928 */
[----:B------:R-:W-:Y:S04]  /*4d80*/  @P4 STG.E desc[UR40][R4.64+0xe0], R21 ;  /* 0x0000e01504004986 */ /* 0x000fe8000c101928 */
[----:B------:R0:W-:Y:S02]  /*4d90*/  @P5 STG.E desc[UR40][R4.64+0xe4], R53 ;  /* 0x0000e43504005986 */ /* 0x0001e4000c101928 */
[----:B0-----:R-:W-:-:S02]  /*4da0*/  @P1 IMAD.MOV.U32 R4, RZ, RZ, R8 ;  /* 0x000000ffff041224 */ /* 0x001fc400078e0008 */
[----:B------:R-:W-:-:S05]  /*4db0*/  @P1 IMAD.MOV.U32 R5, RZ, RZ, R9 ;  /* 0x000000ffff051224 */ /* 0x000fca00078e0009 */
[----:B------:R0:W-:Y:S04]  /*4dc0*/  @P1 STG.E desc[UR40][R4.64+0xe0], R13 ;  /* 0x0000e00d04001986 */ /* 0x0001e8000c101928 */
[----:B------:R0:W-:Y:S02]  /*4dd0*/  @P0 STG.E desc[UR40][R8.64+0xe4], R55 ;  /* 0x0000e43708000986 */ /* 0x0001e4000c101928 */
.L_x_94:
[----:B------:R-:W-:Y:S05]  /*4de0*/  BSYNC B0 ;  /* 0x0000000000007941 */ /* 0x000fea0003800000 */
.L_x_32:
[----:B------:R-:W-:Y:S01]  /*4df0*/  IADD3 R16, P0, R16, UR38, RZ ;  /* 0x0000002610107c10 */ /* 0x000fe2000ff1e0ff */
[----:B------:R-:W-:Y:S01]  /*4e00*/  ULDC.64 UR4, c[0x0][0x650] ;  /* 0x0001940000047ab9 */ /* 0x000fe20000000a00 */
[----:B------:R-:W-:Y:S01]  /*4e10*/  PRMT R3, RZ, 0x7610, R3 ;  /* 0x00007610ff037816 */ /* 0x000fe20000000003 */
[----:B------:R-:W-:Y:S01]  /*4e20*/  IMAD.MOV.U32 R70, RZ, RZ, -0x1 ;  /* 0xffffffffff467424 */ /* 0x000fe200078e00ff */
[----:B------:R-:W-:Y:S01]  /*4e30*/  IADD3.X R17, R17, UR37, RZ, P0, !PT ;  /* 0x0000002511117c10 */ /* 0x000fe200087fe4ff */
[----:B--2---:R-:W-:Y:S01]  /*4e40*/  IMAD.MOV.U32 R69, RZ, RZ, -0x1 ;  /* 0xffffffffff457424 */ /* 0x004fe200078e00ff */
[----:B------:R-:W-:-:S04]  /*4e50*/  ISETP.GE.U32.AND P0, PT, R16, UR4, PT ;  /* 0x0000000410007c0c */ /* 0x000fc8000bf06070 */
[----:B------:R-:W-:-:S13]  /*4e60*/  ISETP.GE.U32.AND.EX P0, PT, R17, UR5, PT, P0 ;  /* 0x0000000511007c0c */ /* 0x000fda000bf06100 */
[----:B------:R-:W-:Y:S05]  /*4e70*/  @P0 BRA `(.L_x_95) ;  /* 0x00000004004c0947 */ /* 0x000fea0003800000 */
[----:B01-3--:R-:W0:Y:S01]  /*4e80*/  LDC.64 R10, c[0x0][0x628] ;  /* 0x00018a00ff0a7b82 */ /* 0x00be220000000a00 */
[----:B----4-:R-:W1:Y:S01]  /*4e90*/  S2R R12, SR_CTAID.X ;  /* 0x00000000000c7919 */ /* 0x010e620000002500 */
[----:B------:R-:W-:Y:S02]  /*4ea0*/  IMAD.MOV.U32 R8, RZ, RZ, R16 ;  /* 0x000000ffff087224 */ /* 0x000fe400078e0010 */
[----:B------:R-:W-:Y:S01]  /*4eb0*/  IMAD.MOV.U32 R9, RZ, RZ, R17 ;  /* 0x000000ffff097224 */ /* 0x000fe200078e0011 */
[----:B------:R-:W2:Y:S03]  /*4ec0*/  S2R R20, SR_CTAID.Y ;  /* 0x0000000000147919 */ /* 0x000ea60000002600 */
[----:B------:R-:W3:Y:S08]  /*4ed0*/  LDC R0, c[0x0][0x630] ;  /* 0x00018c00ff007b82 */ /* 0x000ef00000000800 */
[----:B------:R-:W4:Y:S01]  /*4ee0*/  LDC.64 R14, c[0x0][0x620] ;  /* 0x00018800ff0e7b82 */ /* 0x000f220000000a00 */
[----:B0-----:R-:W-:-:S04]  /*4ef0*/  ISETP.NE.U32.AND P0, PT, R10, RZ, PT ;  /* 0x000000ff0a00720c */ /* 0x001fc80003f05070 */
[----:B------:R-:W-:-:S13]  /*4f00*/  ISETP.NE.AND.EX P0, PT, R11, RZ, PT, P0 ;  /* 0x000000ff0b00720c */ /* 0x000fda0003f05300 */
[----:B-1234-:R-:W-:Y:S05]  /*4f10*/  @!P0 BRA `(.L_x_96) ;  /* 0x0000000000288947 */ /* 0x01efea0003800000 */
        /* <DEDUP_REMOVED lines=10> */
.L_x_96:
[-CC-:B------:R-:W-:Y:S01]  /*4fc0*/  SHF.R.U64 R69, R8, R0.reuse, R9.reuse ;  /* 0x0000000008457219 */ /* 0x180fe20000001209 */
[----:B------:R-:W0:Y:S01]  /*4fd0*/  LDC.64 R26, c[0x0][0x640] ;  /* 0x00019000ff1a7b82 */ /* 0x000e220000000a00 */
[----:B------:R-:W-:Y:S01]  /*4fe0*/  SHF.R.U32.HI R0, RZ, R0, R9 ;  /* 0x00000000ff007219 */ /* 0x000fe20000011609 */
[----:B------:R-:W-:Y:S01]  /*4ff0*/  ULDC UR4, c[0x0][0x150] ;  /* 0x0000540000047ab9 */ /* 0x000fe20000000800 */
[----:B------:R-:W-:Y:S02]  /*5000*/  IADD3 R3, P0, RZ, -R69, RZ ;  /* 0x80000045ff037210 */ /* 0x000fe40007f1e0ff */
[----:B------:R-:W-:-:S03]  /*5010*/  I2FP.F32.U32 R7, R12 ;  /* 0x0000000c00077245 */ /* 0x000fc60000201000 */
[----:B------:R-:W1:Y:S01]  /*5020*/  LDC R6, c[0x0][0x618] ;  /* 0x00018600ff067b82 */ /* 0x000e620000000800 */
[----:B------:R-:W-:Y:S02]  /*5030*/  IMAD.X R5, RZ, RZ, ~R0, P0 ;  /* 0x000000ffff057224 */ /* 0x000fe400000e0e00 */
[----:B------:R-:W-:Y:S01]  /*5040*/  FMUL R7, R7, UR4 ;  /* 0x0000000407077c20 */ /* 0x000fe20008400000 */
[----:B------:R-:W-:Y:S01]  /*5050*/  ULDC UR4, c[0x0][0x154] ;  /* 0x0000550000047ab9 */ /* 0x000fe20000000800 */
[-C--:B------:R-:W-:Y:S02]  /*5060*/  IMAD R0, R5, R14.reuse, RZ ;  /* 0x0000000e05007224 */ /* 0x080fe400078e02ff */
[C---:B------:R-:W-:Y:S01]  /*5070*/  IMAD.WIDE.U32 R4, R3.reuse, R14, R16 ;  /* 0x0000000e03047225 */ /* 0x040fe200078e0010 */
[----:B------:R-:W2:Y:S01]  /*5080*/  LDC R8, c[0x0][0x608] ;  /* 0x00018200ff087b82 */ /* 0x000ea20000000800 */
[----:B------:R-:W3:Y:S02]  /*5090*/  F2I.U32.TRUNC.NTZ R7, R7 ;  /* 0x0000000700077305 */ /* 0x000ee4000020f000 */
[----:B------:R-:W-:Y:S01]  /*50a0*/  IMAD R3, R3, R15, R0 ;  /* 0x0000000f03037224 */ /* 0x000fe200078e0200 */
[----:B------:R-:W-:-:S03]  /*50b0*/  I2FP.F32.U32 R0, R20 ;  /* 0x0000001400007245 */ /* 0x000fc60000201000 */
[----:B------:R-:W-:Y:S01]  /*50c0*/  IMAD.IADD R3, R5, 0x1, R3 ;  /* 0x0000000105037824 */ /* 0x000fe200078e0203 */
[----:B------:R-:W4:Y:S01]  /*50d0*/  LDC R11, c[0x0][0x658] ;  /* 0x00019600ff0b7b82 */ /* 0x000f220000000800 */
[----:B0-----:R-:W-:-:S04]  /*50e0*/  ISETP.NE.U32.AND P0, PT, R26, RZ, PT ;  /* 0x000000ff1a00720c */ /* 0x001fc80003f05070 */
[----:B------:R-:W-:-:S03]  /*50f0*/  ISETP.NE.AND.EX P0, PT, R27, RZ, PT, P0 ;  /* 0x000000ff1b00720c */ /* 0x000fc60003f05300 */
[----:B------:R-:W0:Y:S01]  /*5100*/  LDC R9, c[0x0][0x144] ;  /* 0x00005100ff097b82 */ /* 0x000e220000000800 */
[-C--:B-1----:R-:W-:Y:S01]  /*5110*/  SHF.R.U64 R10, R4, R6.reuse, R3 ;  /* 0x00000006040a7219 */ /* 0x082fe20000001203 */
[----:B---3--:R-:W-:Y:S01]  /*5120*/  IMAD.MOV R7, RZ, RZ, -R7 ;  /* 0x000000ffff077224 */ /* 0x008fe200078e0a07 */
[----:B------:R-:W-:Y:S01]  /*5130*/  SHF.R.U32.HI R3, RZ, R6, R3 ;  /* 0x00000006ff037219 */ /* 0x000fe20000011603 */
[----:B------:R-:W-:-:S04]  /*5140*/  FMUL R6, R0, UR4 ;  /* 0x0000000400067c20 */ /* 0x000fc80008400000 */
[----:B------:R-:W1:Y:S01]  /*5150*/  LDC R21, c[0x0][0x148] ;  /* 0x00005200ff157b82 */ /* 0x000e620000000800 */
[----:B------:R3:W0:Y:S01]  /*5160*/  F2I.U32.TRUNC.NTZ R14, R6 ;  /* 0x00000006000e7305 */ /* 0x000622000020f000 */
[-CC-:B--2---:R-:W-:Y:S02]  /*5170*/  SHF.R.U64 R13, R10, R8.reuse, R3.reuse ;  /* 0x000000080a0d7219 */ /* 0x184fe40000001203 */
[----:B------:R-:W-:-:S04]  /*5180*/  SHF.R.U32.HI R0, RZ, R8, R3 ;  /* 0x00000008ff007219 */ /* 0x000fc80000011603 */
[----:B-----5:R-:W2:Y:S01]  /*5190*/  LDC R24, c[0x0][0x648] ;  /* 0x00019200ff187b82 */ /* 0x020ea20000000800 */
[-CC-:B----4-:R-:W-:Y:S02]  /*51a0*/  SHF.R.U64 R15, R13, R11.reuse, R0.reuse ;  /* 0x0000000b0d0f7219 */ /* 0x190fe40000001200 */
[----:B------:R-:W-:-:S03]  /*51b0*/  SHF.R.U32.HI R5, RZ, R11, R0 ;  /* 0x0000000bff057219 */ /* 0x000fc60000011600 */
[----:B------:R-:W-:Y:S02]  /*51c0*/  IMAD.MOV.U32 R4, RZ, RZ, R15 ;  /* 0x000000ffff047224 */ /* 0x000fe400078e000f */
[----:B------:R-:W4:Y:S01]  /*51d0*/  LDC R28, c[0x0][0x638] ;  /* 0x00018e00ff1c7b82 */ /* 0x000f220000000800 */
[----:B0-----:R-:W-:-:S07]  /*51e0*/  IMAD R25, R9, R7, R12 ;  /* 0x0000000709197224 */ /* 0x001fce00078e020c */
[----:B------:R-:W0:Y:S08]  /*51f0*/  LDC R29, c[0x0][0x610] ;  /* 0x00018400ff1d7b82 */ /* 0x000e300000000800 */
[----:B------:R-:W0:Y:S01]  /*5200*/  LDC R30, c[0x0][0x600] ;  /* 0x00018000ff1e7b82 */ /* 0x000e220000000800 */
[----:B-123--:R-:W-:Y:S05]  /*5210*/  @!P0 BRA `(.L_x_97) ;  /* 0x0000000000288947 */ /* 0x00efea0003800000 */
[----:B------:R-:W1:Y:S02]  /*5220*/  LDC R0, c[0x0][0x64c] ;  /* 0x00019300ff007b82 */ /* 0x000e640000000800 */
[----:B-1----:R-:W-:-:S05]  /*5230*/  IADD3 R3, P0, R15, R0, RZ ;  /* 0x000000000f037210 */ /* 0x002fca0007f1e0ff */
        /* <DEDUP_REMOVED lines=8> */
.L_x_97:
[----:B------:R-:W-:Y:S01]  /*52c0*/  ISETP.NE.AND P0, PT, R2, 0x1, PT ;  /* 0x000000010200780c */ /* 0x000fe20003f05270 */
[----:B------:R-:W-:Y:S01]  /*52d0*/  IMAD.MOV R14, RZ, RZ, -R14 ;  /* 0x000000ffff0e7224 */ /* 0x000fe200078e0a0e */
[----:B------:R-:W-:Y:S02]  /*52e0*/  SHF.R.U64 R3, R4, R24, R5 ;  /* 0x0000001804037219 */ /* 0x000fe40000001205 */
[----:B------:R-:W-:Y:S02]  /*52f0*/  LOP3.LUT R0, R13, R66, RZ, 0xc0, !PT ;  /* 0x000000420d007212 */ /* 0x000fe400078ec0ff */
[----:B------:R-:W-:Y:S01]  /*5300*/  LOP3.LUT R10, R10, R65, RZ, 0xc0, !PT ;  /* 0x000000410a0a7212 */ /* 0x000fe200078ec0ff */
[----:B------:R-:W-:Y:S02]  /*5310*/  IMAD.MOV R4, RZ, RZ, -R3 ;  /* 0x000000ffff047224 */ /* 0x000fe400078e0a03 */
[----:B------:R-:W-:Y:S02]  /*5320*/  IMAD R0, R61, R3, R0 ;  /* 0x000000033d007224 */ /* 0x000fe400078e0200 */
[----:B----4-:R-:W-:-:S02]  /*5330*/  IMAD R3, R4, R28, R15 ;  /* 0x0000001c04037224 */ /* 0x010fc400078e020f */
[----:B------:R-:W-:Y:S02]  /*5340*/  @P0 IMAD R25, R21, R14, R20 ;  /* 0x0000000e15190224 */ /* 0x000fe400078e0214 */
[----:B0-----:R-:W-:Y:S02]  /*5350*/  IMAD R5, R3, R30, R10 ;  /* 0x0000001e03057224 */ /* 0x001fe400078e020a */
[----:B------:R-:W-:Y:S02]  /*5360*/  IMAD R0, R0, R29, R25 ;  /* 0x0000001d00007224 */ /* 0x000fe400078e0219 */
[----:B------:R-:W-:-:S03]  /*5370*/  IMAD.MOV.U32 R4, RZ, RZ, 0x1 ;  /* 0x00000001ff047424 */ /* 0x000fc600078e00ff */
[----:B------:R-:W-:Y:S02]  /*5380*/  SEL R70, R5, R0, !P0 ;  /* 0x0000000005467207 */ /* 0x000fe40004000000 */
[----:B------:R-:W-:Y:S02]  /*5390*/  PRMT R3, R4, 0x7610, R3 ;  /* 0x0000761004037816 */ /* 0x000fe40000000003 */
[----:B------:R-:W-:-:S07]  /*53a0*/  SEL R0, R0, R5, !P0 ;  /* 0x0000000500007207 */ /* 0x000fce0004000000 */
.L_x_95:
[----:B------:R-:W-:Y:S01]  /*53b0*/  LOP3.LUT P0, RZ, R3, 0xff, RZ, 0xc0, !PT ;  /* 0x000000ff03ff7812 */ /* 0x000fe2000780c0ff */
[----:B------:R-:W-:Y:S01]  /*53c0*/  UIMAD.WIDE.U32 UR4, UR42, -0x55555555, URZ ;  /* 0xaaaaaaab2a0478a5 */ /* 0x000fe2000f8e003f */
[----:B------:R-:W-:-:S03]  /*53d0*/  IMAD.MOV.U32 R71, RZ, RZ, R0 ;  /* 0x000000ffff477224 */ /* 0x000fc600078e0000 */
[----:B------:R-:W-:-:S04]  /*53e0*/  USHF.R.U32.HI UR4, URZ, 0x1, UR5 ;  /* 0x000000013f047899 */ /* 0x000fc80008011605 */
[----:B------:R-:W-:-:S04]  /*53f0*/  UIMAD UR42, UR4, -0x3, UR42 ;  /* 0xfffffffd042a78a4 */ /* 0x000fc8000f8e022a */
[----:B------:R-:W-:Y:S08]  /*5400*/  @P0 BRA `(.L_x_98) ;  /* 0xffffffc000140947 */ /* 0x000ff0000383ffff */
[----:B------:R-:W-:Y:S05]  /*5410*/  EXIT ;  /* 0x000000000000794d */ /* 0x000fea0003800000 */
.L_x_7:
        /* <DEDUP_REMOVED lines=26> */
.L_x_100:
[----:B------:R-:W0:Y:S01]  /*55c0*/  LDC.64 R30, c[0x0][0x640] ;  /* 0x00019000ff1e7b82 */ /* 0x000e220000000a00 */
[-CC-:B------:R-:W-:Y:S01]  /*55d0*/  SHF.R.U64 R22, R14, R8.reuse, R15.reuse ;  /* 0x000000080e167219 */ /* 0x180fe2000000120f */
[----:B------:R-:W-:Y:S01]  /*55e0*/  IMAD.MOV.U32 R27, RZ, RZ, 0x1 ;  /* 0x00000001ff1b7424 */ /* 0x000fe200078e00ff */
[----:B------:R-:W-:Y:S02]  /*55f0*/  SHF.R.U32.HI R7, RZ, R8, R15 ;  /* 0x00000008ff077219 */ /* 0x000fe4000001160f */
[----:B------:R-:W-:-:S03]  /*5600*/  IADD3 R13, P0, RZ, -R22, RZ ;  /* 0x80000016ff0d7210 */ /* 0x000fc60007f1e0ff */
[----:B------:R-:W1:Y:S02]  /*5610*/  LDC R12, c[0x0][0x618] ;  /* 0x00018600ff0c7b82 */ /* 0x000e640000000800 */
[----:B------:R-:W-:Y:S02]  /*5620*/  IMAD.X R7, RZ, RZ, ~R7, P0 ;  /* 0x000000ffff077224 */ /* 0x000fe400000e0e07 */
[----:B------:R-:W-:-:S04]  /*5630*/  IMAD.WIDE.U32 R10, R13, R24, R16 ;  /* 0x000000180d0a7225 */ /* 0x000fc800078e0010 */
[----:B------:R-:W2:Y:S01]  /*5640*/  LDC R14, c[0x0][0x608] ;  /* 0x00018200ff0e7b82 */ /* 0x000ea20000000800 */
[----:B------:R-:W-:-:S04]  /*5650*/  IMAD R8, R7, R24, RZ ;  /* 0x0000001807087224 */ /* 0x000fc800078e02ff */
[----:B------:R-:W-:-:S03]  /*5660*/  IMAD R7, R13, R25, R8 ;  /* 0x000000190d077224 */ /* 0x000fc600078e0208 */
[----:B------:R-:W3:Y:S01]  /*5670*/  LDC R28, c[0x0][0x658] ;  /* 0x00019600ff1c7b82 */ /* 0x000ee20000000800 */
[----:B------:R-:W-:Y:S01]  /*5680*/  IMAD.IADD R7, R11, 0x1, R7 ;  /* 0x000000010b077824 */ /* 0x000fe200078e0207 */
[----:B0-----:R-:W-:Y:S01]  /*5690*/  ISETP.NE.U32.AND P0, PT, R30, RZ, PT ;  /* 0x000000ff1e00720c */ /* 0x001fe20003f05070 */
[----:B------:R-:W-:-:S03]  /*56a0*/  IMAD.MOV.U32 R11, RZ, RZ, -0x1 ;  /* 0xffffffffff0b7424 */ /* 0x000fc600078e00ff */
        /* <DEDUP_REMOVED lines=8> */
[-C--:B---3--:R-:W-:Y:S02]  /*5730*/  SHF.L.U32 R10, R11, R28.reuse, RZ ;  /* 0x0000001c0b0a7219 */ /* 0x088fe400000006ff */
[--C-:B------:R-:W-:Y:S02]  /*5740*/  SHF.R.U64 R26, R24, R28, R7.reuse ;  /* 0x0000001c181a7219 */ /* 0x100fe40000001207 */
[----:B------:R-:W-:Y:S02]  /*5750*/  LOP3.LUT R29, RZ, R10, RZ, 0x33, !PT ;  /* 0x0000000aff1d7212 */ /* 0x000fe400078e33ff */
[----:B------:R-:W-:Y:S01]  /*5760*/  SHF.R.U32.HI R11, RZ, R28, R7 ;  /* 0x0000001cff0b7219 */ /* 0x000fe20000011607 */
[----:B------:R-:W3:Y:S01]  /*5770*/  LDC R32, c[0x0][0x610] ;  /* 0x00018400ff207b82 */ /* 0x000ee20000000800 */
[----:B------:R-:W-:Y:S01]  /*5780*/  IMAD.MOV.U32 R10, RZ, RZ, R26 ;  /* 0x000000ffff0a7224 */ /* 0x000fe200078e001a */
[----:B------:R-:W-:Y:S06]  /*5790*/  @!P0 BRA `(.L_x_101) ;  /* 0x0000000000288947 */ /* 0x000fec0003800000 */
        /* <DEDUP_REMOVED lines=10> */
.L_x_101:
[----:B------:R-:W-:Y:S02]  /*5840*/  ISETP.NE.AND P0, PT, R2, 0x1, PT ;  /* 0x000000010200780c */ /* 0x000fe40003f05270 */
[----:B-1----:R-:W-:Y:S01]  /*5850*/  SHF.R.U64 R8, R10, R8, R11 ;  /* 0x000000080a087219 */ /* 0x002fe2000000120b */
[----:B0-----:R-:W-:Y:S01]  /*5860*/  VIADD R11, R21, 0xffffffff ;  /* 0xffffffff150b7836 */ /* 0x001fe20000000000 */
[----:B------:R-:W-:Y:S02]  /*5870*/  SHF.L.U32 R27, R27, R28, RZ ;  /* 0x0000001c1b1b7219 */ /* 0x000fe400000006ff */
[----:B------:R-:W-:Y:S01]  /*5880*/  LOP3.LUT R5, R24, R29, RZ, 0xc0, !PT ;  /* 0x0000001d18057212 */ /* 0x000fe200078ec0ff */
[----:B------:R-:W-:-:S04]  /*5890*/  IMAD.MOV R7, RZ, RZ, -R8 ;  /* 0x000000ffff077224 */ /* 0x000fc800078e0a08 */
[----:B------:R-:W-:Y:S02]  /*58a0*/  IMAD R5, R27, R8, R5 ;  /* 0x000000081b057224 */ /* 0x000fe400078e0205 */
[----:B------:R-:W-:Y:S01]  /*58b0*/  @P0 IMAD R6, R9, R23, R4 ;  /* 0x0000001709060224 */ /* 0x000fe200078e0204 */
[----:B------:R-:W-:Y:S01]  /*58c0*/  LOP3.LUT R9, R20, R11, RZ, 0xc0, !PT ;  /* 0x0000000b14097212 */ /* 0x000fe200078ec0ff */
[----:B--2---:R-:W-:Y:S02]  /*58d0*/  IMAD R4, R7, R25, R26 ;  /* 0x0000001907047224 */ /* 0x004fe400078e021a */
[----:B---3--:R-:W-:Y:S02]  /*58e0*/  IMAD R6, R5, R32, R6 ;  /* 0x0000002005067224 */ /* 0x008fe400078e0206 */
[----:B------:R-:W-:Y:S02]  /*58f0*/  IMAD R5, R4, R21, R9 ;  /* 0x0000001504057224 */ /* 0x000fe400078e0209 */
[----:B------:R-:W-:-:S02]  /*5900*/  IMAD.MOV.U32 R8, RZ, RZ, 0x1 ;  /* 0x00000001ff087424 */ /* 0x000fc400078e00ff */
[----:B------:R-:W-:Y:S01]  /*5910*/  IMAD.MOV.U32 R7, RZ, RZ, R22 ;  /* 0x000000ffff077224 */ /* 0x000fe200078e0016 */
[----:B------:R-:W-:Y:S02]  /*5920*/  SEL R21, R5, R6, !P0 ;  /* 0x0000000605157207 */ /* 0x000fe40004000000 */
[----:B------:R-:W-:-:S07]  /*5930*/  SEL R20, R6, R5, !P0 ;  /* 0x0000000506147207 */ /* 0x000fce0004000000 */
.L_x_99:
[----:B------:R-:W-:-:S08]  /*5940*/  NOP ;  /* 0x0000000000007918 */ /* 0x000fd00000000000 */
[----:B------:R-:W0:-:S00]  /*5950*/  USETMAXREG.DEALLOC.CTAPOOL 0x28 ;  /* 0x00000028000079c8 */ /* 0x000e0000080e0500 */
[----:B0-----:R-:W-:-:S13]  /*5960*/  ISETP.NE.AND P0, PT, R3, RZ, PT ;  /* 0x000000ff0300720c */ /* 0x001fda0003f05270 */
[----:B------:R-:W-:Y:S05]  /*5970*/  @P0 EXIT ;  /* 0x000000000000094d */ /* 0x000fea0003800000 */
[----:B------:R-:W-:Y:S01]  /*5980*/  LOP3.LUT P0, RZ, R8, 0xff, RZ, 0xc0, !PT ;  /* 0x000000ff08ff7812 */ /* 0x000fe2000780c0ff */
[----:B------:R-:W-:Y:S02]  /*5990*/  IMAD.MOV.U32 R3, RZ, RZ, 0x1 ;  /* 0x00000001ff037424 */ /* 0x000fe400078e00ff */
[----:B------:R-:W-:-:S10]  /*59a0*/  IMAD.MOV.U32 R8, RZ, RZ, RZ ;  /* 0x000000ffff087224 */ /* 0x000fd400078e00ff */
[----:B------:R-:W-:Y:S05]  /*59b0*/  @!P0 BRA `(.L_x_102) ;  /* 0x0000000c00b08947 */ /* 0x000fea0003800000 */
[----:B------:R-:W0:Y:S01]  /*59c0*/  LDC R3, c[0x0][0x28c] ;  /* 0x0000a300ff037b82 */ /* 0x000e220000000800 */
[----:B------:R-:W1:Y:S01]  /*59d0*/  S2R R13, SR_CgaCtaId ;  /* 0x00000000000d7919 */ /* 0x000e620000008800 */
[----:B------:R-:W-:Y:S01]  /*59e0*/  ULDC UR21, c[0x0][0x658] ;  /* 0x0001960000157ab9 */ /* 0x000fe20000000800 */
[----:B------:R-:W-:Y:S01]  /*59f0*/  UMOV UR4, 0xffffffff ;  /* 0xffffffff00047882 */ /* 0x000fe20000000000 */
[----:B------:R-:W-:Y:S01]  /*5a00*/  BSSY B0, `(.L_x_102) ;  /* 0x00000e7000007945 */ /* 0x000fe20003800000 */
[----:B------:R-:W-:Y:S01]  /*5a10*/  USHF.L.U32 UR4, UR4, UR21, URZ ;  /* 0x0000001504047299 */ /* 0x000fe2000800063f */
[----:B------:R-:W-:Y:S01]  /*5a20*/  IMAD.MOV.U32 R10, RZ, RZ, 0x1 ;  /* 0x00000001ff0a7424 */ /* 0x000fe200078e00ff */
[----:B------:R-:W-:Y:S01]  /*5a30*/  LOP3.LUT R9, R18, 0x2, RZ, 0xfc, !PT ;  /* 0x0000000212097812 */ /* 0x000fe200078efcff */
[----:B------:R-:W-:Y:S01]  /*5a40*/  IMAD.MOV.U32 R8, RZ, RZ, RZ ;  /* 0x000000ffff087224 */ /* 0x000fe200078e00ff */
[----:B------:R-:W-:Y:S01]  /*5a50*/  ULDC UR13, c[0x0][0x600] ;  /* 0x00018000000d7ab9 */ /* 0x000fe20000000800 */
[----:B------:R-:W-:Y:S01]  /*5a60*/  UMOV UR5, 0x1 ;  /* 0x0000000100057882 */ /* 0x000fe20000000000 */
[----:B------:R-:W-:-:S02]  /*5a70*/  UIADD3 UR13, UR13, -0x1, URZ ;  /* 0xffffffff0d0d7890 */ /* 0x000fc4000fffe03f */
[----:B------:R-:W-:Y:S02]  /*5a80*/  USHF.L.U32 UR21, UR5, UR21, URZ ;  /* 0x0000001505157299 */ /* 0x000fe4000800063f */
[----:B------:R-:W-:Y:S01]  /*5a90*/  ULOP3.LUT UR29, URZ, UR4, URZ, 0x33, !UPT ;  /* 0x000000043f1d7292 */ /* 0x000fe2000f8e333f */
[----:B------:R-:W-:Y:S01]  /*5aa0*/  ULDC.64 UR14, c[0x0][0x198] ;  /* 0x00006600000e7ab9 */ /* 0x000fe20000000a00 */
[----:B0-----:R-:W-:-:S05]  /*5ab0*/  VIADD R3, R3, 0x7f ;  /* 0x0000007f03037836 */ /* 0x001fca0000000000 */
[----:B------:R-:W-:-:S04]  /*5ac0*/  SHF.R.S32.HI R4, RZ, 0x1f, R3 ;  /* 0x0000001fff047819 */ /* 0x000fc80000011403 */
[----:B------:R-:W-:Y:S01]  /*5ad0*/  LEA.HI R4, R4, R3, RZ, 0x7 ;  /* 0x0000000304047211 */ /* 0x000fe200078f38ff */
[C---:B-1----:R-:W-:Y:S02]  /*5ae0*/  IMAD.SHL.U32 R12, R13.reuse, 0x20, RZ ;  /* 0x000000200d0c7824 */ /* 0x042fe400078e00ff */
[----:B------:R-:W-:Y:S01]  /*5af0*/  IMAD.SHL.U32 R13, R13, 0x400, RZ ;  /* 0x000004000d0d7824 */ /* 0x000fe200078e00ff */
[----:B------:R-:W-:Y:S01]  /*5b00*/  SHF.R.S32.HI R11, RZ, 0x7, R4 ;  /* 0x00000007ff0b7819 */ /* 0x000fe20000011404 */
[----:B------:R-:W-:Y:S01]  /*5b10*/  IMAD.MOV.U32 R3, RZ, RZ, 0x1 ;  /* 0x00000001ff037424 */ /* 0x000fe200078e00ff */
[----:B------:R-:W-:Y:S02]  /*5b20*/  LOP3.LUT R12, R12, 0x20, RZ, 0xc0, !PT ;  /* 0x000000200c0c7812 */ /* 0x000fe400078ec0ff */
[----:B------:R-:W-:Y:S01]  /*5b30*/  LOP3.LUT R13, R13, 0x400, RZ, 0xc0, !PT ;  /* 0x000004000d0d7812 */ /* 0x000fe200078ec0ff */
[----:B------:R-:W-:-:S07]  /*5b40*/  VIADD R19, R11, 0x1 ;  /* 0x000000010b137836 */ /* 0x000fce0000000000 */
.L_x_113:
[----:B------:R-:W-:-:S03]  /*5b50*/  UMOV UR4, 0xffffffff ;  /* 0xffffffff00047882 */ /* 0x000fc60000000000 */
[----:B------:R-:W-:Y:S05]  /*5b60*/  BRA.DIV UR4, `(.L_x_103) ;  /* 0x0000001204087947 */ /* 0x000fea000b800000 */
[----:B------:R-:W-:-:S13]  /*5b70*/  ELECT P6, URZ, PT ;  /* 0x00000000003f782f */ /* 0x000fda00038c0000 */
.L_x_123:
[----:B------:R-:W0:Y:S01]  /*5b80*/  LDC R4, c[0x0][0x28c] ;  /* 0x0000a300ff047b82 */ /* 0x000e220000000800 */
[----:B------:R-:W-:Y:S01]  /*5b90*/  BSSY B1, `(.L_x_104) ;  /* 0x000005a000017945 */ /* 0x000fe20003800000 */
[----:B0-----:R-:W-:-:S13]  /*5ba0*/  ISETP.LT.OR P6, PT, R4, 0x1, !P6 ;  /* 0x000000010400780c */ /* 0x001fda00077c1670 */
[----:B------:R-:W-:Y:S05]  /*5bb0*/  @P6 BRA `(.L_x_105) ;  /* 0x00000004005c6947 */ /* 0x000fea0003800000 */
[----:B------:R-:W-:Y:S02]  /*5bc0*/  IMAD.SHL.U32 R20, R20, 0x80, RZ ;  /* 0x0000008014147824 */ /* 0x000fe400078e00ff */
[----:B------:R-:W-:Y:S02]  /*5bd0*/  IMAD R21, R21, 0x40, R12 ;  /* 0x0000004015157824 */ /* 0x000fe400078e020c */
[----:B------:R-:W-:Y:S02]  /*5be0*/  IMAD.MOV.U32 R22, RZ, RZ, RZ ;  /* 0x000000ffff167224 */ /* 0x000fe400078e00ff */
[----:B------:R-:W-:Y:S02]  /*5bf0*/  IMAD.MOV.U32 R4, RZ, RZ, R19 ;  /* 0x000000ffff047224 */ /* 0x000fe400078e0013 */
[----:B------:R-:W-:Y:S02]  /*5c00*/  IMAD.MOV.U32 R5, RZ, RZ, R3 ;  /* 0x000000ffff057224 */ /* 0x000fe400078e0003 */
[----:B------:R-:W-:-:S07]  /*5c10*/  IMAD.MOV.U32 R6, RZ, RZ, R8 ;  /* 0x000000ffff067224 */ /* 0x000fce00078e0008 */
.L_x_108:
[----:B------:R-:W0:Y:S01]  /*5c20*/  S2R R15, SR_CgaCtaId ;  /* 0x00000000000f7919 */ /* 0x000e220000008800 */
[----:B------:R-:W-:Y:S02]  /*5c30*/  MOV R14, 0x400 ;  /* 0x00000400000e7802 */ /* 0x000fe40000000f00 */
[----:B------:R-:W-:Y:S02]  /*5c40*/  ISETP.NE.AND P1, PT, R0, RZ, PT ;  /* 0x000000ff0000720c */ /* 0x000fe40003f25270 */
[----:B0-----:R-:W-:Y:S02]  /*5c50*/  LEA R25, R15, R14, 0x18 ;  /* 0x0000000e0f197211 */ /* 0x001fe400078ec0ff */
[----:B------:R-:W-:-:S09]  /*5c60*/  SHF.L.U32 R14, R5, 0x1f, RZ ;  /* 0x0000001f050e7819 */ /* 0x000fd200000006ff */
[----:B------:R-:W0:Y:S01]  /*5c70*/  @!P1 LDC R15, c[0x0][0x500] ;  /* 0x00014000ff0f9b82 */ /* 0x000e220000000800 */
[----:B------:R-:W-:-:S04]  /*5c80*/  IMAD R23, R6, 0x8, R25 ;  /* 0x0000000806177824 */ /* 0x000fc800078e0219 */
[----:B------:R-:W1:Y:S02]  /*5c90*/  SYNCS.PHASECHK.TRANS64.TRYWAIT P0, [R23+URZ+0x18], R14 ;  /* 0x0000180e170075a7 */ /* 0x000e64000800017f */
[----:B-1----:R-:W-:Y:S05]  /*5ca0*/  @!P0 BRA `(.L_x_106) ;  /* 0x0000000c00d88947 */ /* 0x002fea0003800000 */
.L_x_124:
[----:B-1----:R-:W-:Y:S01]  /*5cb0*/  PRMT R14, R9, 0x9910, RZ ;  /* 0x00009910090e7816 */ /* 0x002fe200000000ff */
[----:B0-----:R0:W-:Y:S03]  /*5cc0*/  @!P1 SYNCS.ARRIVE.TRANS64 RZ, [R23+URZ], R15 ;  /* 0x0000000f17ff99a7 */ /* 0x0011e6000800003f */
[----:B------:R-:W-:-:S13]  /*5cd0*/  ISETP.NE.AND P0, PT, R14, 0x2, PT ;  /* 0x000000020e00780c */ /* 0x000fda0003f05270 */
[----:B0-----:R-:W-:Y:S05]  /*5ce0*/  @P0 BRA `(.L_x_107) ;  /* 0x0000000000040947 */ /* 0x001fea0003800000 */
[----:B------:R-:W-:Y:S01]  /*5cf0*/  BPT.TRAP 0x1 ;  /* 0x000000040000795c */ /* 0x000fe20000300000 */
.L_x_107:
[----:B------:R-:W-:Y:S01]  /*5d00*/  IMAD R14, R6, 0x10000, R25 ;  /* 0x00010000060e7824 */ /* 0x000fe200078e0219 */
[----:B------:R-:W-:Y:S01]  /*5d10*/  R2UR UR10, R22 ;  /* 0x00000000160a72ca */ /* 0x000fe200000e0000 */
[----:B------:R-:W-:Y:S01]  /*5d20*/  UIADD3 UR22, UP0, UR14, 0xf0, URZ ;  /* 0x000000f00e167890 */ /* 0x000fe2000ff1e03f */
[----:B------:R-:W-:Y:S01]  /*5d30*/  R2UR UR9, R23 ;  /* 0x00000000170972ca */ /* 0x000fe200000e0000 */
[----:B------:R-:W-:Y:S01]  /*5d40*/  VIADD R4, R4, 0xffffffff ;  /* 0xffffffff04047836 */ /* 0x000fe20000000000 */
[----:B------:R-:W-:Y:S01]  /*5d50*/  R2UR UR40, R14 ;  /* 0x000000000e2872ca */ /* 0x000fe200000e0000 */
[----:B------:R-:W-:Y:S01]  /*5d60*/  IMAD R14, R6, 0x2000, R13 ;  /* 0x00002000060e7824 */ /* 0x000fe200078e020d */
[----:B------:R-:W-:Y:S01]  /*5d70*/  R2UR UR11, R20 ;  /* 0x00000000140b72ca */ /* 0x000fe200000e0000 */
[----:B------:R-:W-:Y:S01]  /*5d80*/  UIADD3.X UR23, URZ, UR15, URZ, UP0, !UPT ;  /* 0x0000000f3f177290 */ /* 0x000fe200087fe43f */
[----:B------:R-:W-:Y:S01]  /*5d90*/  R2UR UR12, R7 ;  /* 0x00000000070c72ca */ /* 0x000fe200000e0000 */
[----:B------:R-:W-:Y:S01]  /*5da0*/  IMAD R14, R14, 0x4, R25 ;  /* 0x000000040e0e7824 */ /* 0x000fe200078e0219 */
[----:B------:R-:W-:Y:S01]  /*5db0*/  R2UR UR35, R21 ;  /* 0x00000000152372ca */ /* 0x000fe200000e0000 */
[----:B------:R-:W-:Y:S01]  /*5dc0*/  UIADD3 UR4, UP1, UR14, 0x1f0, URZ ;  /* 0x000001f00e047890 */ /* 0x000fe2000ff3e03f */
[----:B------:R-:W-:Y:S01]  /*5dd0*/  ISETP.GT.AND P1, PT, R4, 0x1, PT ;  /* 0x000000010400780c */ /* 0x000fe20003f24270 */
[----:B------:R-:W-:Y:S01]  /*5de0*/  UIADD3 UR58, UR10, 0x20, URZ ;  /* 0x000000200a3a7890 */ /* 0x000fe2000fffe03f */
[----:B------:R-:W-:Y:S01]  /*5df0*/  R2UR UR18, R14 ;  /* 0x000000000e1272ca */ /* 0x000fe200000e0000 */
[----:B------:R-:W-:Y:S01]  /*5e00*/  UIADD3 UR50, UR10, 0x40, URZ ;  /* 0x000000400a327890 */ /* 0x000fe2000fffe03f */
[----:B------:R-:W-:Y:S01]  /*5e10*/  VIADD R6, R6, 0x1 ;  /* 0x0000000106067836 */ /* 0x000fe20000000000 */
[----:B------:R-:W-:Y:S01]  /*5e20*/  UIADD3 UR8, UR40, 0x100, URZ ;  /* 0x0000010028087890 */ /* 0x000fe2000fffe03f */
[----:B------:R-:W-:Y:S01]  /*5e30*/  VIADD R22, R22, 0x80 ;  /* 0x0000008016167836 */ /* 0x000fe20000000000 */
[----:B------:R-:W-:-:S02]  /*5e40*/  UIADD3 UR56, UR40, 0x4100, URZ ;  /* 0x0000410028387890 */ /* 0x000fc4000fffe03f */
[----:B------:R-:W-:Y:S01]  /*5e50*/  UIADD3 UR48, UR40, 0x8100, URZ ;  /* 0x0000810028307890 */ /* 0x000fe2000fffe03f */
[C---:B------:R-:W-:Y:S01]  /*5e60*/  ISETP.NE.AND P0, PT, R6.reuse, 0x3, PT ;  /* 0x000000030600780c */ /* 0x040fe20003f05270 */
[----:B------:R-:W-:Y:S02]  /*5e70*/  UIADD3 UR42, UR10, 0x60, URZ ;  /* 0x000000600a2a7890 */ /* 0x000fe4000fffe03f */
[----:B------:R-:W-:Y:S01]  /*5e80*/  UIADD3 UR40, UR40, 0xc100, URZ ;  /* 0x0000c10028287890 */ /* 0x000fe2000fffe03f */
[----:B------:R-:W-:Y:S01]  /*5e90*/  SEL R14, RZ, 0x1, P0 ;  /* 0x00000001ff0e7807 */ /* 0x000fe20000000000 */
[----:B------:R-:W-:Y:S01]  /*5ea0*/  UMOV UR6, 0x0 ;  /* 0x0000000000067882 */ /* 0x000fe20000000000 */
[----:B------:R-:W-:Y:S01]  /*5eb0*/  UMOV UR7, 0x10000000 ;  /* 0x1000000000077882 */ /* 0x000fe20000000000 */
[----:B------:R-:W-:Y:S01]  /*5ec0*/  UIADD3.X UR5, URZ, UR15, URZ, UP1, !UPT ;  /* 0x0000000f3f057290 */ /* 0x000fe20008ffe43f */
[----:B------:R0:W-:Y:S01]  /*5ed0*/  UTMALDG.3D [UR8], [UR22], desc[UR6] ;  /* 0x00000608160075b4 */ /* 0x0001e20008011000 */
[----:B------:R-:W-:Y:S01]  /*5ee0*/  UIADD3 UR32, UR18, 0x30100, URZ ;  /* 0x0003010012207890 */ /* 0x000fe2000fffe03f */
[----:B------:R-:W-:Y:S01]  /*5ef0*/  LOP3.LUT R5, R5, R14, RZ, 0x3c, !PT ;  /* 0x0000000e05057212 */ /* 0x000fe200078e3cff */
[----:B------:R-:W-:Y:S01]  /*5f00*/  UIADD3 UR24, UR18, 0x32100, URZ ;  /* 0x0003210012187890 */ /* 0x000fe2000fffe03f */
[----:B------:R-:W-:Y:S01]  /*5f10*/  SEL R6, R6, RZ, P0 ;  /* 0x000000ff06067207 */ /* 0x000fe20000000000 */
[----:B------:R-:W-:Y:S01]  /*5f20*/  UIADD3 UR16, UR18, 0x34100, URZ ;  /* 0x0003410012107890 */ /* 0x000fe2000fffe03f */
[----:B------:R-:W-:Y:S01]  /*5f30*/  UMOV UR57, UR9 ;  /* 0x0000000900397c82 */ /* 0x000fe20008000000 */
        /* <DEDUP_REMOVED lines=8> */
[----:B------:R1:W-:Y:S01]  /*5fc0*/  UTMALDG.3D [UR56], [UR22], desc[UR6] ;  /* 0x00000638160075b4 */ /* 0x0003e20008011000 */
[----:B------:R-:W-:Y:S01]  /*5fd0*/  UMOV UR30, 0x30000 ;  /* 0x00030000001e7882 */ /* 0x000fe20000000000 */
[----:B------:R-:W-:Y:S01]  /*5fe0*/  UMOV UR33, UR9 ;  /* 0x0000000900217c82 */ /* 0x000fe20008000000 */
[----:B------:R-:W-:Y:S01]  /*5ff0*/  UMOV UR34, UR10 ;  /* 0x0000000a00227c82 */ /* 0x000fe20008000000 */
[----:B------:R-:W-:Y:S01]  /*6000*/  UMOV UR36, UR12 ;  /* 0x0000000c00247c82 */ /* 0x000fe20008000000 */
[----:B------:R-:W-:Y:S01]  /*6010*/  UMOV UR25, UR9 ;  /* 0x0000000900197c82 */ /* 0x000fe20008000000 */
[----:B------:R-:W-:Y:S01]  /*6020*/  UMOV UR27, UR35 ;  /* 0x00000023001b7c82 */ /* 0x000fe20008000000 */
[----:B------:R-:W-:Y:S01]  /*6030*/  UMOV UR28, UR12 ;  /* 0x0000000c001c7c82 */ /* 0x000fe20008000000 */
[----:B0-----:R-:W-:Y:S01]  /*6040*/  UIADD3 UR8, UR18, 0x36100, URZ ;  /* 0x0003610012087890 */ /* 0x001fe2000fffe03f */
[----:B------:R1:W-:Y:S01]  /*6050*/  UTMALDG.3D [UR48], [UR22], desc[UR6] ;  /* 0x00000630160075b4 */ /* 0x0003e20008011000 */
        /* <DEDUP_REMOVED lines=8> */
[----:B------:R1:W-:Y:S01]  /*60e0*/  UTMALDG.3D.MULTICAST [UR32], [UR4], UR30, desc[UR6] ;  /* 0x00000620040073b4 */ /* 0x0003e2000801181e */
[----:B------:R1:W-:Y:S01]  /*60f0*/  UTMALDG.3D.MULTICAST [UR24], [UR4], UR30, desc[UR6] ;  /* 0x00000618040073b4 */ /* 0x0003e2000801181e */
[----:B------:R1:W-:Y:S01]  /*6100*/  UTMALDG.3D.MULTICAST [UR16], [UR4], UR30, desc[UR6] ;  /* 0x00000610040073b4 */ /* 0x0003e2000801181e */
[----:B------:R1:W-:Y:S02]  /*6110*/  UTMALDG.3D.MULTICAST [UR8], [UR4], UR30, desc[UR6] ;  /* 0x00000608040073b4 */ /* 0x0003e4000801181e */
[----:B-1----:R-:W-:Y:S05]  /*6120*/  @P1 BRA `(.L_x_108) ;  /* 0xfffffff800bc1947 */ /* 0x002fea000383ffff */
.L_x_105:
[----:B------:R-:W-:Y:S05]  /*6130*/  BSYNC B1 ;  /* 0x0000000000017941 */ /* 0x000fea0003800000 */
.L_x_104:
[----:B------:R-:W-:Y:S01]  /*6140*/  LOP3.LUT P1, RZ, R10, 0xff, RZ, 0xc0, !PT ;  /* 0x000000ff0aff7812 */ /* 0x000fe2000782c0ff */
[C---:B------:R-:W-:Y:S01]  /*6150*/  IMAD.IADD R7, R11.reuse, 0x1, R8 ;  /* 0x000000010b077824 */ /* 0x040fe200078e0208 */
[----:B------:R-:W-:Y:S01]  /*6160*/  ULDC.64 UR4, c[0x0][0x650] ;  /* 0x0001940000047ab9 */ /* 0x000fe20000000a00 */
[----:B------:R-:W-:Y:S01]  /*6170*/  ISETP.GE.U32.AND P2, PT, R11, 0x3, PT ;  /* 0x000000030b00780c */ /* 0x000fe20003f46070 */
[----:B------:R-:W-:Y:S01]  /*6180*/  BSSY B1, `(.L_x_109) ;  /* 0x000006c000017945 */ /* 0x000fe20003800000 */
[----:B------:R-:W-:Y:S01]  /*6190*/  IMAD.MOV.U32 R20, RZ, RZ, -0x1 ;  /* 0xffffffffff147424 */ /* 0x000fe200078e00ff */
[----:B------:R-:W-:Y:S01]  /*61a0*/  ISETP.GT.U32.AND P0, PT, R7, 0x2, PT ;  /* 0x000000020700780c */ /* 0x000fe20003f04070 */
[----:B------:R-:W-:Y:S01]  /*61b0*/  IMAD.MOV.U32 R21, RZ, RZ, -0x1 ;  /* 0xffffffffff157424 */ /* 0x000fe200078e00ff */
[----:B------:R-:W-:Y:S02]  /*61c0*/  PRMT R10, RZ, 0x7610, R10 ;  /* 0x00007610ff0a7816 */ /* 0x000fe4000000000a */
[----:B------:R-:W-:-:S03]  /*61d0*/  ISETP.LT.U32.AND P0, PT, R11, 0x3, P0 ;  /* 0x000000030b00780c */ /* 0x000fc60000701070 */
[----:B------:R-:W0:Y:S01]  /*61e0*/  @P1 S2R R5, SR_CgaCtaId ;  /* 0x0000000000051919 */ /* 0x000e220000008800 */
[----:B------:R-:W-:-:S04]  /*61f0*/  @P1 MOV R4, 0x400 ;  /* 0x0000040000041802 */ /* 0x000fc80000000f00 */
[----:B0-----:R-:W-:Y:S01]  /*6200*/  @P1 LEA R6, R5, R4, 0x18 ;  /* 0x0000000405061211 */ /* 0x001fe200078ec0ff */
[----:B------:R-:W-:Y:S01]  /*6210*/  IMAD.WIDE.U32 R4, R7, -0x55555555, RZ ;  /* 0xaaaaaaab07047825 */ /* 0x000fe200078e00ff */
[----:B------:R-:W-:Y:S02]  /*6220*/  SEL R4, RZ, 0x1, !P0 ;  /* 0x00000001ff047807 */ /* 0x000fe40004000000 */
[----:B------:R0:W-:Y:S01]  /*6230*/  @P1 SYNCS.ARRIVE.TRANS64.A1T0 RZ, [R6+URZ+0x48], RZ ;  /* 0x000048ff06ff19a7 */ /* 0x0001e2000810003f */
[----:B------:R-:W-:Y:S02]  /*6240*/  IADD3 R16, P1, R16, UR38, RZ ;  /* 0x0000002610107c10 */ /* 0x000fe4000ff3e0ff */
[----:B------:R-:W-:Y:S02]  /*6250*/  LOP3.LUT R3, R3, R4, RZ, 0x3c, !PT ;  /* 0x0000000403037212 */ /* 0x000fe400078e3cff */
[----:B------:R-:W-:Y:S02]  /*6260*/  IADD3.X R17, R17, UR37, RZ, P1, !PT ;  /* 0x0000002511117c10 */ /* 0x000fe40008ffe4ff */
[----:B------:R-:W-:-:S02]  /*6270*/  ISETP.GE.U32.AND P0, PT, R16, UR4, PT ;  /* 0x0000000410007c0c */ /* 0x000fc4000bf06070 */
[----:B0-----:R-:W-:Y:S02]  /*6280*/  SHF.R.U32.HI R6, RZ, 0x1, R5 ;  /* 0x00000001ff067819 */ /* 0x001fe40000011605 */
[----:B------:R-:W-:Y:S02]  /*6290*/  ISETP.GE.U32.AND.EX P0, PT, R17, UR5, PT, P0 ;  /* 0x0000000511007c0c */ /* 0x000fe4000bf06100 */
[----:B------:R-:W-:Y:S01]  /*62a0*/  @P2 LOP3.LUT R3, R3, 0x1, R6, 0x78, !PT ;  /* 0x0000000103032812 */ /* 0x000fe200078e7806 */
[----:B------:R-:W-:Y:S01]  /*62b0*/  IMAD R8, R6, -0x3, R7 ;  /* 0xfffffffd06087824 */ /* 0x000fe200078e0207 */
[----:B------:R-:W-:Y:S01]  /*62c0*/  PRMT R4, RZ, 0x7610, R4 ;  /* 0x00007610ff047816 */ /* 0x000fe20000000004 */
[----:B------:R-:W-:-:S08]  /*62d0*/  IMAD.MOV.U32 R7, RZ, RZ, -0x1 ;  /* 0xffffffffff077424 */ /* 0x000fd000078e00ff */
[----:B------:R-:W-:Y:S05]  /*62e0*/  @P0 BRA `(.L_x_110) ;  /* 0x0000000400540947 */ /* 0x000fea0003800000 */
[----:B------:R-:W0:Y:S01]  /*62f0*/  S2R R15, SR_CTAID.X ;  /* 0x00000000000f7919 */ /* 0x000e220000002500 */
[----:B------:R-:W-:Y:S01]  /*6300*/  ULDC.64 UR4, c[0x0][0x628] ;  /* 0x00018a0000047ab9 */ /* 0x000fe20000000a00 */
[----:B------:R-:W-:Y:S01]  /*6310*/  ULDC UR7, c[0x0][0x630] ;  /* 0x00018c0000077ab9 */ /* 0x000fe20000000800 */
[----:B------:R-:W-:Y:S01]  /*6320*/  ISETP.NE.U32.AND P0, PT, RZ, UR4, PT ;  /* 0x00000004ff007c0c */ /* 0x000fe2000bf05070 */
[----:B------:R-:W1:Y:S01]  /*6330*/  S2R R20, SR_CTAID.Y ;  /* 0x0000000000147919 */ /* 0x000e620000002600 */
[----:B------:R-:W-:Y:S01]  /*6340*/  ULDC UR8, c[0x0][0x150] ;  /* 0x0000540000087ab9 */ /* 0x000fe20000000800 */
[----:B------:R-:W-:Y:S01]  /*6350*/  IMAD.MOV.U32 R4, RZ, RZ, R16 ;  /* 0x000000ffff047224 */ /* 0x000fe200078e0010 */
[----:B------:R-:W-:Y:S01]  /*6360*/  ISETP.NE.AND.EX P0, PT, RZ, UR5, PT, P0 ;  /* 0x00000005ff007c0c */ /* 0x000fe2000bf05300 */
[----:B------:R-:W-:Y:S01]  /*6370*/  IMAD.MOV.U32 R5, RZ, RZ, R17 ;  /* 0x000000ffff057224 */ /* 0x000fe200078e0011 */
[----:B0-----:R-:W-:-:S11]  /*6380*/  I2FP.F32.U32 R22, R15 ;  /* 0x0000000f00167245 */ /* 0x001fd60000201000 */
[----:B------:R-:W-:Y:S05]  /*6390*/  @!P0 BRA `(.L_x_111) ;  /* 0x0000000000288947 */ /* 0x000fea0003800000 */
[----:B------:R-:W-:Y:S02]  /*63a0*/  ULDC UR6, c[0x0][0x634] ;  /* 0x00018d0000067ab9 */ /* 0x000fe40000000800 */
[----:B------:R-:W-:-:S05]  /*63b0*/  IADD3 R5, P0, R16, UR6, RZ ;  /* 0x0000000610057c10 */ /* 0x000fca000ff1e0ff */
[----:B------:R-:W-:-:S04]  /*63c0*/  IMAD.X R21, RZ, RZ, R17, P0 ;  /* 0x000000ffff157224 */ /* 0x000fc800000e0611 */
[----:B------:R-:W-:-:S04]  /*63d0*/  IMAD.WIDE.U32 R6, R21, UR4, RZ ;  /* 0x0000000415067c25 */ /* 0x000fc8000f8e00ff */
[----:B------:R-:W-:-:S04]  /*63e0*/  IMAD.WIDE.U32 R6, P0, R5, UR5, R6 ;  /* 0x0000000505067c25 */ /* 0x000fc8000f800006 */
[----:B------:R-:W-:-:S04]  /*63f0*/  IMAD.WIDE.U32 R4, R5, UR4, RZ ;  /* 0x0000000405047c25 */ /* 0x000fc8000f8e00ff */
[----:B------:R-:W-:Y:S01]  /*6400*/  IMAD.MOV.U32 R4, RZ, RZ, R7 ;  /* 0x000000ffff047224 */ /* 0x000fe200078e0007 */
[----:B------:R-:W-:Y:S01]  /*6410*/  IADD3 RZ, P1, R5, R6, RZ ;  /* 0x0000000605ff7210 */ /* 0x000fe20007f3e0ff */
[----:B------:R-:W-:-:S04]  /*6420*/  IMAD.X R5, RZ, RZ, RZ, P0 ;  /* 0x000000ffff057224 */ /* 0x000fc800000e06ff */
[----:B------:R-:W-:-:S08]  /*6430*/  IMAD.WIDE.U32.X R4, R21, UR5, R4, P1 ;  /* 0x0000000515047c25 */ /* 0x000fd000088e0404 */
.L_x_111:
[--C-:B------:R-:W-:Y:S01]  /*6440*/  SHF.R.U64 R14, R4, UR7, R5.reuse ;  /* 0x00000007040e7c19 */ /* 0x100fe20008001205 */
[----:B------:R-:W-:Y:S01]  /*6450*/  FMUL R22, R22, UR8 ;  /* 0x0000000816167c20 */ /* 0x000fe20008400000 */
[----:B------:R-:W-:Y:S01]  /*6460*/  SHF.R.U32.HI R4, RZ, UR7, R5 ;  /* 0x00000007ff047c19 */ /* 0x000fe20008011605 */
[----:B------:R-:W0:Y:S01]  /*6470*/  LDC R6, c[0x0][0x144] ;  /* 0x00005100ff067b82 */ /* 0x000e220000000800 */
[----:B------:R-:W-:Y:S01]  /*6480*/  IADD3 R5, P0, RZ, -R14, RZ ;  /* 0x8000000eff057210 */ /* 0x000fe20007f1e0ff */
[----:B------:R-:W-:Y:S01]  /*6490*/  ULDC UR6, c[0x0][0x154] ;  /* 0x0000550000067ab9 */ /* 0x000fe20000000800 */
[----:B-1----:R-:W-:Y:S01]  /*64a0*/  I2FP.F32.U32 R7, R20 ;  /* 0x0000001400077245 */ /* 0x002fe20000201000 */
[----:B------:R-:W1:Y:S01]  /*64b0*/  F2I.U32.TRUNC.NTZ R22, R22 ;  /* 0x0000001600167305 */ /* 0x000e62000020f000 */
[----:B------:R-:W-:Y:S01]  /*64c0*/  ULDC.64 UR4, c[0x0][0x620] ;  /* 0x0001880000047ab9 */ /* 0x000fe20000000a00 */
[----:B------:R-:W-:Y:S01]  /*64d0*/  IMAD.X R4, RZ, RZ, ~R4, P0 ;  /* 0x000000ffff047224 */ /* 0x000fe200000e0e04 */
[----:B------:R-:W-:Y:S01]  /*64e0*/  ISETP.NE.AND P2, PT, R2, 0x1, PT ;  /* 0x000000010200780c */ /* 0x000fe20003f45270 */
[----:B------:R-:W-:Y:S01]  /*64f0*/  FMUL R23, R7, UR6 ;  /* 0x0000000607177c20 */ /* 0x000fe20008400000 */
[----:B------:R-:W2:Y:S01]  /*6500*/  LDC R25, c[0x0][0x148] ;  /* 0x00005200ff197b82 */ /* 0x000ea20000000800 */
[----:B------:R-:W-:Y:S01]  /*6510*/  IMAD R4, R4, UR4, RZ ;  /* 0x0000000404047c24 */ /* 0x000fe2000f8e02ff */
[----:B------:R-:W-:-:S02]  /*6520*/  ULDC.64 UR6, c[0x0][0x640] ;  /* 0x0001900000067ab9 */ /* 0x000fc40000000a00 */
[----:B------:R-:W-:Y:S01]  /*6530*/  ISETP.NE.U32.AND P0, PT, RZ, UR6, PT ;  /* 0x00000006ff007c0c */ /* 0x000fe2000bf05070 */
[----:B------:R-:W3:Y:S01]  /*6540*/  F2I.U32.TRUNC.NTZ R23, R23 ;  /* 0x0000001700177305 */ /* 0x000ee2000020f000 */
[C---:B------:R-:W-:Y:S02]  /*6550*/  IMAD R7, R5.reuse, UR5, R4 ;  /* 0x0000000505077c24 */ /* 0x040fe4000f8e0204 */
[----:B------:R-:W-:Y:S01]  /*6560*/  IMAD.WIDE.U32 R4, R5, UR4, R16 ;  /* 0x0000000405047c25 */ /* 0x000fe2000f8e0010 */
[----:B------:R-:W-:Y:S01]  /*6570*/  ULDC UR4, c[0x0][0x618] ;  /* 0x0001860000047ab9 */ /* 0x000fe20000000800 */
[----:B------:R-:W-:Y:S02]  /*6580*/  ISETP.NE.AND.EX P0, PT, RZ, UR7, PT, P0 ;  /* 0x00000007ff007c0c */ /* 0x000fe4000bf05300 */
[----:B------:R-:W-:Y:S02]  /*6590*/  IMAD.IADD R5, R5, 0x1, R7 ;  /* 0x0000000105057824 */ /* 0x000fe400078e0207 */
[----:B-1----:R-:W-:-:S03]  /*65a0*/  IMAD.MOV R22, RZ, RZ, -R22 ;  /* 0x000000ffff167224 */ /* 0x002fc600078e0a16 */
[----:B------:R-:W-:Y:S01]  /*65b0*/  SHF.R.U64 R21, R4, UR4, R5 ;  /* 0x0000000404157c19 */ /* 0x000fe20008001205 */
[----:B0-----:R-:W-:Y:S01]  /*65c0*/  IMAD R15, R6, R22, R15 ;  /* 0x00000016060f7224 */ /* 0x001fe200078e020f */
[----:B------:R-:W-:Y:S01]  /*65d0*/  SHF.R.U32.HI R4, RZ, UR4, R5 ;  /* 0x00000004ff047c19 */ /* 0x000fe20008011605 */
[----:B------:R-:W-:Y:S01]  /*65e0*/  ULDC UR4, c[0x0][0x608] ;  /* 0x0001820000047ab9 */ /* 0x000fe20000000800 */
[----:B---3--:R-:W-:Y:S02]  /*65f0*/  IMAD.MOV R6, RZ, RZ, -R23 ;  /* 0x000000ffff067224 */ /* 0x008fe400078e0a17 */
[--C-:B------:R-:W-:Y:S02]  /*6600*/  SHF.R.U64 R22, R21, UR4, R4.reuse ;  /* 0x0000000415167c19 */ /* 0x100fe40008001204 */
[----:B------:R-:W-:Y:S01]  /*6610*/  SHF.R.U32.HI R5, RZ, UR4, R4 ;  /* 0x00000004ff057c19 */ /* 0x000fe20008011604 */
[----:B------:R-:W-:Y:S01]  /*6620*/  ULDC UR4, c[0x0][0x658] ;  /* 0x0001960000047ab9 */ /* 0x000fe20000000800 */
[----:B--2---:R-:W-:-:S02]  /*6630*/  @P2 IMAD R15, R25, R6, R20 ;  /* 0x00000006190f2224 */ /* 0x004fc400078e0214 */
[--C-:B------:R-:W-:Y:S02]  /*6640*/  SHF.R.U64 R20, R22, UR4, R5.reuse ;  /* 0x0000000416147c19 */ /* 0x100fe40008001205 */
[----:B------:R-:W-:-:S03]  /*6650*/  SHF.R.U32.HI R23, RZ, UR4, R5 ;  /* 0x00000004ff177c19 */ /* 0x000fc60008011605 */
[----:B------:R-:W-:Y:S02]  /*6660*/  IMAD.MOV.U32 R6, RZ, RZ, R20 ;  /* 0x000000ffff067224 */ /* 0x000fe400078e0014 */
[----:B------:R-:W-:Y:S01]  /*6670*/  IMAD.MOV.U32 R5, RZ, RZ, R23 ;  /* 0x000000ffff057224 */ /* 0x000fe200078e0017 */
[----:B------:R-:W-:Y:S06]  /*6680*/  @!P0 BRA `(.L_x_112) ;  /* 0x00000000002c8947 */ /* 0x000fec0003800000 */
        /* <DEDUP_REMOVED lines=9> */
[----:B------:R-:W-:-:S04]  /*6720*/  IMAD.WIDE.U32.X R4, R23, UR7, R4, P1 ;  /* 0x0000000717047c25 */ /* 0x000fc800088e0404 */
[----:B------:R-:W-:-:S07]  /*6730*/  IMAD.MOV.U32 R6, RZ, RZ, R4 ;  /* 0x000000ffff067224 */ /* 0x000fce00078e0004 */
.L_x_112:
[----:B------:R-:W-:Y:S01]  /*6740*/  ULDC UR4, c[0x0][0x648] ;  /* 0x0001920000047ab9 */ /* 0x000fe20000000800 */
[----:B------:R-:W-:Y:S01]  /*6750*/  LOP3.LUT R4, R22, UR29, RZ, 0xc0, !PT ;  /* 0x0000001d16047c12 */ /* 0x000fe2000f8ec0ff */
[----:B------:R-:W-:Y:S01]  /*6760*/  ULDC UR5, c[0x0][0x610] ;  /* 0x0001840000057ab9 */ /* 0x000fe20000000800 */
[----:B------:R-:W-:Y:S01]  /*6770*/  SHF.R.U64 R5, R6, UR4, R5 ;  /* 0x0000000406057c19 */ /* 0x000fe20008001205 */
[----:B------:R-:W-:Y:S01]  /*6780*/  ULDC UR4, c[0x0][0x638] ;  /* 0x00018e0000047ab9 */ /* 0x000fe20000000800 */
[----:B------:R-:W-:-:S03]  /*6790*/  LOP3.LUT R21, R21, UR13, RZ, 0xc0, !PT ;  /* 0x0000000d15157c12 */ /* 0x000fc6000f8ec0ff */
[----:B------:R-:W-:Y:S02]  /*67a0*/  IMAD.MOV R7, RZ, RZ, -R5 ;  /* 0x000000ffff077224 */ /* 0x000fe400078e0a05 */
[----:B------:R-:W-:Y:S02]  /*67b0*/  IMAD R4, R5, UR21, R4 ;  /* 0x0000001505047c24 */ /* 0x000fe4000f8e0204 */
[----:B------:R-:W-:Y:S01]  /*67c0*/  IMAD R20, R7, UR4, R20 ;  /* 0x0000000407147c24 */ /* 0x000fe2000f8e0214 */
[----:B------:R-:W-:Y:S01]  /*67d0*/  ULDC UR4, c[0x0][0x600] ;  /* 0x0001800000047ab9 */ /* 0x000fe20000000800 */
[----:B------:R-:W-:Y:S02]  /*67e0*/  IMAD R15, R4, UR5, R15 ;  /* 0x00000005040f7c24 */ /* 0x000fe4000f8e020f */
[----:B------:R-:W-:Y:S02]  /*67f0*/  IMAD R20, R20, UR4, R21 ;  /* 0x0000000414147c24 */ /* 0x000fe4000f8e0215 */
[----:B------:R-:W-:-:S02]  /*6800*/  IMAD.MOV.U32 R4, RZ, RZ, 0x1 ;  /* 0x00000001ff047424 */ /* 0x000fc400078e00ff */
[----:B------:R-:W-:Y:S01]  /*6810*/  IMAD.MOV.U32 R7, RZ, RZ, R14 ;  /* 0x000000ffff077224 */ /* 0x000fe200078e000e */
[----:B------:R-:W-:Y:S02]  /*6820*/  SEL R21, R20, R15, !P2 ;  /* 0x0000000f14157207 */ /* 0x000fe40005000000 */
[----:B------:R-:W-:-:S07]  /*6830*/  SEL R20, R15, R20, !P2 ;  /* 0x000000140f147207 */ /* 0x000fce0005000000 */
.L_x_110:
[----:B------:R-:W-:Y:S05]  /*6840*/  BSYNC B1 ;  /* 0x0000000000017941 */ /* 0x000fea0003800000 */
.L_x_109:
[----:B------:R-:W-:-:S13]  /*6850*/  LOP3.LUT P0, RZ, R4, 0xff, RZ, 0xc0, !PT ;  /* 0x000000ff04ff7812 */ /* 0x000fda000780c0ff */
[----:B------:R-:W-:Y:S05]  /*6860*/  @P0 BRA `(.L_x_113) ;  /* 0xfffffff000b80947 */ /* 0x000fea000383ffff */
[----:B------:R-:W-:Y:S05]  /*6870*/  BSYNC B0 ;  /* 0x0000000000007941 */ /* 0x000fea0003800000 */
.L_x_102:
[----:B------:R-:W-:-:S03]  /*6880*/  UMOV UR4, 0xffffffff ;  /* 0xffffffff00047882 */ /* 0x000fc60000000000 */
[----:B------:R-:W-:Y:S05]  /*6890*/  BRA.DIV UR4, `(.L_x_114) ;  /* 0x0000000204f07947 */ /* 0x000fea000b800000 */
[----:B------:R-:W-:-:S13]  /*68a0*/  ELECT P6, URZ, PT ;  /* 0x00000000003f782f */ /* 0x000fda00038c0000 */
.L_x_127:
[----:B------:R-:W-:Y:S04]  /*68b0*/  BSSY B0, `(.L_x_115) ;  /* 0x0000022000007945 */ /* 0x000fe80003800000 */
[----:B------:R-:W-:Y:S05]  /*68c0*/  @!P6 BRA `(.L_x_116) ;  /* 0x000000000080e947 */ /* 0x000fea0003800000 */
[----:B------:R-:W-:-:S04]  /*68d0*/  LOP3.LUT R18, R18, 0x2, RZ, 0xfc, !PT ;  /* 0x0000000212127812 */ /* 0x000fc800078efcff */
[----:B------:R-:W-:-:S13]  /*68e0*/  ISETP.NE.AND P0, PT, R18, 0x3, PT ;  /* 0x000000031200780c */ /* 0x000fda0003f05270 */
[----:B------:R-:W-:Y:S05]  /*68f0*/  @!P0 BRA `(.L_x_117) ;  /* 0x0000000000048947 */ /* 0x000fea0003800000 */
[----:B------:R-:W-:Y:S01]  /*6900*/  BPT.TRAP 0x1 ;  /* 0x000000040000795c */ /* 0x000fe20000300000 */
.L_x_117:
[----:B------:R-:W0:Y:S01]  /*6910*/  S2R R5, SR_CgaCtaId ;  /* 0x0000000000057919 */ /* 0x000e220000008800 */
[----:B------:R-:W-:Y:S02]  /*6920*/  MOV R0, 0x400 ;  /* 0x0000040000007802 */ /* 0x000fe40000000f00 */
[----:B------:R-:W-:Y:S02]  /*6930*/  SHF.L.U32 R2, R3, 0x1f, RZ ;  /* 0x0000001f03027819 */ /* 0x000fe400000006ff */
[----:B0-----:R-:W-:-:S05]  /*6940*/  LEA R5, R5, R0, 0x18 ;  /* 0x0000000005057211 */ /* 0x001fca00078ec0ff */
[----:B------:R-:W-:-:S04]  /*6950*/  VIADD R5, R5, 0x18 ;  /* 0x0000001805057836 */ /* 0x000fc80000000000 */
[C---:B------:R-:W-:Y:S02]  /*6960*/  IMAD R7, R8.reuse, 0x8, R5 ;  /* 0x0000000808077824 */ /* 0x040fe400078e0205 */
[----:B------:R-:W-:Y:S02]  /*6970*/  VIADD R8, R8, 0x1 ;  /* 0x0000000108087836 */ /* 0x000fe40000000000 */
[----:B------:R-:W0:Y:S03]  /*6980*/  SYNCS.PHASECHK.TRANS64.TRYWAIT P0, [R7+URZ], R2 ;  /* 0x00000002070075a7 */ /* 0x000e26000800017f */
[----:B------:R-:W-:-:S04]  /*6990*/  ISETP.NE.AND P1, PT, R8, 0x3, PT ;  /* 0x000000030800780c */ /* 0x000fc80003f25270 */
[----:B------:R-:W-:Y:S02]  /*69a0*/  SEL R0, RZ, 0x1, P1 ;  /* 0x00000001ff007807 */ /* 0x000fe40000800000 */
[----:B------:R-:W-:Y:S02]  /*69b0*/  SEL R8, R8, RZ, P1 ;  /* 0x000000ff08087207 */ /* 0x000fe40000800000 */
[----:B------:R-:W-:-:S03]  /*69c0*/  LOP3.LUT R9, R3, R0, RZ, 0x3c, !PT ;  /* 0x0000000003097212 */ /* 0x000fc600078e3cff */
[----:B------:R-:W-:Y:S01]  /*69d0*/  IMAD R4, R8, 0x8, R5 ;  /* 0x0000000808047824 */ /* 0x000fe200078e0205 */
[----:B------:R-:W-:Y:S01]  /*69e0*/  SHF.L.U32 R3, R9, 0x1f, RZ ;  /* 0x0000001f09037819 */ /* 0x000fe200000006ff */
[----:B0-----:R-:W-:Y:S06]  /*69f0*/  @!P0 BRA `(.L_x_118) ;  /* 0x0000000000b88947 */ /* 0x001fec0003800000 */
.L_x_128:
[----:B------:R-:W1:Y:S01]  /*6a00*/  SYNCS.PHASECHK.TRANS64.TRYWAIT P0, [R4+URZ], R3 ;  /* 0x00000003040075a7 */ /* 0x000e62000800017f */
[----:B------:R-:W-:-:S05]  /*6a10*/  VIADD R0, R8, 0x1 ;  /* 0x0000000108007836 */ /* 0x000fca0000000000 */
[----:B------:R-:W-:-:S04]  /*6a20*/  ISETP.NE.AND P1, PT, R0, 0x3, PT ;  /* 0x000000030000780c */ /* 0x000fc80003f25270 */
[----:B0-----:R-:W-:Y:S02]  /*6a30*/  SEL R2, RZ, 0x1, P1 ;  /* 0x00000001ff027807 */ /* 0x001fe40000800000 */
[----:B------:R-:W-:Y:S02]  /*6a40*/  SEL R0, R0, RZ, P1 ;  /* 0x000000ff00007207 */ /* 0x000fe40000800000 */
[----:B------:R-:W-:Y:S01]  /*6a50*/  LOP3.LUT R2, R9, R2, RZ, 0x3c, !PT ;  /* 0x0000000209027212 */ /* 0x000fe200078e3cff */
[----:B-1----:R-:W-:Y:S06]  /*6a60*/  @!P0 BRA `(.L_x_119) ;  /* 0x0000000000b08947 */ /* 0x002fec0003800000 */
.L_x_129:
[----:B------:R-:W-:Y:S01]  /*6a70*/  IMAD R5, R0, 0x8, R5 ;  /* 0x0000000800057824 */ /* 0x000fe200078e0205 */
[----:B------:R-:W-:-:S07]  /*6a80*/  SHF.L.U32 R0, R2, 0x1f, RZ ;  /* 0x0000001f02007819 */ /* 0x000fce00000006ff */
.L_x_120:
[----:B-1----:R1:W2:Y:S02]  /*6a90*/  SYNCS.PHASECHK.TRANS64.TRYWAIT P0, [R5+URZ], R0 ;  /* 0x00000000050075a7 */ /* 0x0022a4000800017f */
[----:B--2---:R-:W-:Y:S05]  /*6aa0*/  @!P0 NANOSLEEP.SYNCS 0x989680 ;  /* 0x009896800000895d */ /* 0x004fea0003900000 */
[----:B------:R-:W2:Y:S02]  /*6ab0*/  @!P0 SYNCS.PHASECHK.TRANS64 P0, [R5+URZ], R0 ;  /* 0x00000000050085a7 */ /* 0x000ea4000800007f */
[----:B--2---:R-:W-:Y:S05]  /*6ac0*/  @!P0 BRA `(.L_x_120) ;  /* 0xfffffffc00f08947 */ /* 0x004fea000383ffff */
.L_x_116:
[----:B------:R-:W-:Y:S05]  /*6ad0*/  BSYNC B0 ;  /* 0x0000000000007941 */ /* 0x000fea0003800000 */
.L_x_115:
[----:B------:R-:W-:Y:S05]  /*6ae0*/  EXIT ;  /* 0x000000000000794d */ /* 0x000fea0003800000 */
.L_x_21:
[----:B-1----:R1:W2:Y:S02]  /*6af0*/  SYNCS.PHASECHK.TRANS64.TRYWAIT P1, [R3+URZ], R0 ;  /* 0x00000000030075a7 */ /* 0x0022a4000802017f */
[----:B--2---:R-:W-:Y:S05]  /*6b00*/  @!P1 NANOSLEEP.SYNCS 0x989680 ;  /* 0x009896800000995d */ /* 0x004fea0003900000 */
[----:B------:R-:W2:Y:S02]  /*6b10*/  @!P1 SYNCS.PHASECHK.TRANS64 P1, [R3+URZ], R0 ;  /* 0x00000000030095a7 */ /* 0x000ea4000802007f */
[----:B--2---:R-:W-:Y:S05]  /*6b20*/  @!P1 BRA `(.L_x_21) ;  /* 0xfffffffc00f09947 */ /* 0x004fea000383ffff */
[----:B------:R-:W-:Y:S05]  /*6b30*/  BRA `(.L_x_20) ;  /* 0xffffffac00147947 */ /* 0x000fea000383ffff */
.L_x_26:
[----:B-1----:R1:W2:Y:S02]  /*6b40*/  SYNCS.PHASECHK.TRANS64.TRYWAIT P1, [R5+URZ], R4 ;  /* 0x00000004050075a7 */ /* 0x0022a4000802017f */
[----:B--2---:R-:W-:Y:S05]  /*6b50*/  @!P1 NANOSLEEP.SYNCS 0x989680 ;  /* 0x009896800000995d */ /* 0x004fea0003900000 */
[----:B------:R-:W2:Y:S02]  /*6b60*/  @!P1 SYNCS.PHASECHK.TRANS64 P1, [R5+URZ], R4 ;  /* 0x00000004050095a7 */ /* 0x000ea4000802007f */
[----:B--2---:R-:W-:Y:S05]  /*6b70*/  @!P1 BRA `(.L_x_26) ;  /* 0xfffffffc00f09947 */ /* 0x004fea000383ffff */
[----:B------:R-:W-:Y:S05]  /*6b80*/  BRA `(.L_x_25) ;  /* 0xffffffb4003c7947 */ /* 0x000fea000383ffff */
.L_x_103:
[----:B------:R-:W-:Y:S01]  /*6b90*/  BSSY B1, `(.L_x_121) ;  /* 0x0000006000017945 */ /* 0x000fe20003800000 */
[----:B------:R-:W-:-:S07]  /*6ba0*/  IMAD.MOV.U32 R15, RZ, RZ, -0x1 ;  /* 0xffffffffff0f7424 */ /* 0x000fce00078e00ff */
[----:B------:R-:W-:Y:S05]  /*6bb0*/  WARPSYNC.COLLECTIVE R15, `(.L_x_122) ;  /* 0x000000000f0c7348 */ /* 0x000fea0003c00000 */
[----:B------:R-:W-:Y:S02]  /*6bc0*/  ELECT P6, UR62, PT ;  /* 0x00000000003e782f */ /* 0x000fe400038c0000 */
[----:B------:R-:W-:Y:S01]  /*6bd0*/  MOV R14, UR62 ;  /* 0x0000003e000e7c02 */ /* 0x000fe20008000f00 */
[----:B------:R-:W-:Y:S10]  /*6be0*/  ENDCOLLECTIVE ;  /* 0x000000000000791b */ /* 0x000ff40003800000 */
.L_x_122:
[----:B------:R-:W-:Y:S05]  /*6bf0*/  BSYNC B1 ;  /* 0x0000000000017941 */ /* 0x000fea0003800000 */
.L_x_121:
[----:B------:R-:W-:Y:S05]  /*6c00*/  BRA `(.L_x_123) ;  /* 0xffffffec00dc7947 */ /* 0x000fea000383ffff */
.L_x_106:
[----:B-1----:R1:W2:Y:S02]  /*6c10*/  SYNCS.PHASECHK.TRANS64.TRYWAIT P0, [R23+URZ+0x18], R14 ;  /* 0x0000180e170075a7 */ /* 0x0022a4000800017f */
[----:B--2---:R-:W-:Y:S05]  /*6c20*/  @!P0 NANOSLEEP.SYNCS 0x989680 ;  /* 0x009896800000895d */ /* 0x004fea0003900000 */
[----:B------:R-:W2:Y:S02]  /*6c30*/  @!P0 SYNCS.PHASECHK.TRANS64 P0, [R23+URZ+0x18], R14 ;  /* 0x0000180e170085a7 */ /* 0x000ea4000800007f */
[----:B--2---:R-:W-:Y:S05]  /*6c40*/  @!P0 BRA `(.L_x_106) ;  /* 0xfffffffc00f08947 */ /* 0x004fea000383ffff */
[----:B------:R-:W-:Y:S05]  /*6c50*/  BRA `(.L_x_124) ;  /* 0xfffffff000147947 */ /* 0x000fea000383ffff */
.L_x_114:
[----:B------:R-:W-:Y:S01]  /*6c60*/  BSSY B0, `(.L_x_125) ;  /* 0x0000006000007945 */ /* 0x000fe20003800000 */
[----:B------:R-:W-:-:S07]  /*6c70*/  IMAD.MOV.U32 R15, RZ, RZ, -0x1 ;  /* 0xffffffffff0f7424 */ /* 0x000fce00078e00ff */
[----:B------:R-:W-:Y:S05]  /*6c80*/  WARPSYNC.COLLECTIVE R15, `(.L_x_126) ;  /* 0x000000000f0c7348 */ /* 0x000fea0003c00000 */
[----:B------:R-:W-:Y:S02]  /*6c90*/  ELECT P6, UR62, PT ;  /* 0x00000000003e782f */ /* 0x000fe400038c0000 */
[----:B------:R-:W-:Y:S01]  /*6ca0*/  MOV R14, UR62 ;  /* 0x0000003e000e7c02 */ /* 0x000fe20008000f00 */
[----:B------:R-:W-:Y:S10]  /*6cb0*/  ENDCOLLECTIVE ;  /* 0x000000000000791b */ /* 0x000ff40003800000 */
.L_x_126:
[----:B------:R-:W-:Y:S05]  /*6cc0*/  BSYNC B0 ;  /* 0x0000000000007941 */ /* 0x000fea0003800000 */
.L_x_125:
[----:B------:R-:W-:Y:S05]  /*6cd0*/  BRA `(.L_x_127) ;  /* 0xfffffff800f47947 */ /* 0x000fea000383ffff */
.L_x_118:
[----:B0-----:R0:W1:Y:S02]  /*6ce0*/  SYNCS.PHASECHK.TRANS64.TRYWAIT P0, [R7+URZ], R2 ;  /* 0x00000002070075a7 */ /* 0x001064000800017f */
[----:B-1----:R-:W-:Y:S05]  /*6cf0*/  @!P0 NANOSLEEP.SYNCS 0x989680 ;  /* 0x009896800000895d */ /* 0x002fea0003900000 */
[----:B------:R-:W1:Y:S02]  /*6d00*/  @!P0 SYNCS.PHASECHK.TRANS64 P0, [R7+URZ], R2 ;  /* 0x00000002070085a7 */ /* 0x000e64000800007f */
[----:B-1----:R-:W-:Y:S05]  /*6d10*/  @!P0 BRA `(.L_x_118) ;  /* 0xfffffffc00f08947 */ /* 0x002fea000383ffff */
[----:B------:R-:W-:Y:S05]  /*6d20*/  BRA `(.L_x_128) ;  /* 0xfffffffc00347947 */ /* 0x000fea000383ffff */
.L_x_119:
[----:B0-----:R0:W1:Y:S02]  /*6d30*/  SYNCS.PHASECHK.TRANS64.TRYWAIT P0, [R4+URZ], R3 ;  /* 0x00000003040075a7 */ /* 0x001064000800017f */
[----:B-1----:R-:W-:Y:S05]  /*6d40*/  @!P0 NANOSLEEP.SYNCS 0x989680 ;  /* 0x009896800000895d */ /* 0x002fea0003900000 */
[----:B------:R-:W1:Y:S02]  /*6d50*/  @!P0 SYNCS.PHASECHK.TRANS64 P0, [R4+URZ], R3 ;  /* 0x00000003040085a7 */ /* 0x000e64000800007f */
[----:B-1----:R-:W-:Y:S05]  /*6d60*/  @!P0 BRA `(.L_x_119) ;  /* 0xfffffffc00f08947 */ /* 0x002fea000383ffff */
[----:B------:R-:W-:Y:S05]  /*6d70*/  BRA `(.L_x_129) ;  /* 0xfffffffc003c7947 */ /* 0x000fea000383ffff */
.L_x_130:
[----:B------:R-:W-:-:S00]  /*6d80*/  BRA `(.L_x_130) ;  /* 0xfffffffc00fc7947 */ /* 0x000fc0000383ffff */
[----:B------:R-:W-:-:S00]  /*6d90*/  NOP ;  /* 0x0000000000007918 */ /* 0x000fc00000000000 */
        /* <DEDUP_REMOVED lines=14> */
.L_x_131:


//--------------------- .nv.global.init           --------------------------
	.section	.nv.global.init,"aw",@progbits
.nv.global.init:
	.type		$str$22,@object
	.size		$str$22,($str$23 - $str$22)
$str$22:
        /*0000*/ 	.byte	0x6b, 0x5f, 0x74, 0x69, 0x6c, 0x65, 0x5f, 0x63, 0x6f, 0x75, 0x6e, 0x74, 0x20, 0x3e, 0x3d, 0x20
        /*0010*/ 	.byte	0x31, 0x00
	.type		$str$23,@object
	.size		$str$23,(__unnamed_1 - $str$23)
$str$23:
        /*0012*/ 	.byte	0x2f, 0x74, 0x6d, 0x70, 0x2f, 0x63, 0x75, 0x74, 0x6c, 0x61, 0x73, 0x73, 0x5f, 0x73, 0x77, 0x65
        /*0022*/ 	.byte	0x65, 0x70, 0x5f, 0x73, 0x72, 0x63, 0x2f, 0x69, 0x6e, 0x63, 0x6c, 0x75, 0x64, 0x65, 0x2f, 0x63
        /*0032*/ 	.byte	0x75, 0x74, 0x6c, 0x61, 0x73, 0x73, 0x2f, 0x67, 0x65, 0x6d, 0x6d, 0x2f, 0x63, 0x6f, 0x6c, 0x6c
        /*0042*/ 	.byte	0x65, 0x63, 0x74, 0x69, 0x76, 0x65, 0x2f, 0x73, 0x6d, 0x39, 0x30, 0x5f, 0x6d, 0x6d, 0x61, 0x5f
        /*0052*/ 	.byte	0x74, 0x6d, 0x61, 0x5f, 0x67, 0x6d, 0x6d, 0x61, 0x5f, 0x73, 0x73, 0x5f, 0x77, 0x61, 0x72, 0x70
        /*0062*/ 	.byte	0x73, 0x70, 0x65, 0x63, 0x69, 0x61, 0x6c, 0x69, 0x7a, 0x65, 0x64, 0x2e, 0x68, 0x70, 0x70, 0x00
	.type		__unnamed_1,@object
	.size		__unnamed_1,(.L_0 - __unnamed_1)
__unnamed_1:
        /*0072*/ 	.byte	0x76, 0x6f, 0x69, 0x64, 0x20, 0x63, 0x75, 0x74, 0x6c, 0x61, 0x73, 0x73, 0x3a, 0x3a, 0x67, 0x65
        /* <DEDUP_REMOVED lines=177> */
        /*0b92*/ 	.byte	0x6e, 0x74, 0x69, 0x74, 0x79, 0x5d, 0x00
.L_0:


//--------------------- .nv.shared._ZN7cutlass13device_kernelINS_4gemm6kernel13GemmUniversalIN4cute5tupleIJiiiiEEENS1_10collective13CollectiveMmaINS1_34MainloopSm90TmaGmmaWarpSpecializedILi3ENS5_IJNS4_1CILi2EEENSA_ILi1EEESC_EEENS1_35KernelTmaWarpSpecializedCooperativeEEENS5_IJNSA_ILi128EEENSA_ILi64EEESG_EEENS_10tfloat32_tENS5_IJlSC_lEEESJ_SK_NS4_8TiledMMAINS4_8MMA_AtomIJNS4_4SM904GMMA29MMA_64x64x8_F32TF32TF32_SS_TNILNSO_7ScaleInE1ELSQ_1EEEEEENS4_6LayoutISD_NS5_IJSC_NSA_ILi0EEESU_EEEEENS5_IJNS4_10UnderscoreESX_SX_EEEEENS4_13SM90_TMA_LOADENS4_14ComposedLayoutINS4_7SwizzleILi3ELi4ELi3EEENS4_18smem_ptr_flag_bitsILi32EEENST_INS5_IJNSA_ILi8EEENSA_ILi32EEEEEENS5_IJS17_SC_EEEEEEEvNS4_8identityENS4_23SM90_TMA_LOAD_MULTICASTES1B_vS1C_EENS_8epilogue10collective6detail29Sm90TmaWarpSpecializedAdapterINS1G_15DefaultEpilogueISJ_SK_SK_NS1F_6thread17LinearCombinationISJ_Li1EffLNS1K_9ScaleType4KindE0ELNS_15FloatRoundStyleE2ESJ_EENS1_15EpilogueDefaultEEEEEvvEEEEvNT_6ParamsE --------------------------
	.section	.nv.shared._ZN7cutlass13device_kernelINS_4gemm6kernel13GemmUniversalIN4cute5tupleIJiiiiEEENS1_10collective13CollectiveMmaINS1_34MainloopSm90TmaGmmaWarpSpecializedILi3ENS5_IJNS4_1CILi2EEENSA_ILi1EEESC_EEENS1_35KernelTmaWarpSpecializedCooperativeEEENS5_IJNSA_ILi128EEENSA_ILi64EEESG_EEENS_10tfloat32_tENS5_IJlSC_lEEESJ_SK_NS4_8TiledMMAINS4_8MMA_AtomIJNS4_4SM904GMMA29MMA_64x64x8_F32TF32TF32_SS_TNILNSO_7ScaleInE1ELSQ_1EEEEEENS4_6LayoutISD_NS5_IJSC_NSA_ILi0EEESU_EEEEENS5_IJNS4_10UnderscoreESX_SX_EEEEENS4_13SM90_TMA_LOADENS4_14ComposedLayoutINS4_7SwizzleILi3ELi4ELi3EEENS4_18smem_ptr_flag_bitsILi32EEENST_INS5_IJNSA_ILi8EEENSA_ILi32EEEEEENS5_IJS17_SC_EEEEEEEvNS4_8identityENS4_23SM90_TMA_LOAD_MULTICASTES1B_vS1C_EENS_8epilogue10collective6detail29Sm90TmaWarpSpecializedAdapterINS1G_15DefaultEpilogueISJ_SK_SK_NS1F_6thread17LinearCombinationISJ_Li1EffLNS1K_9ScaleType4KindE0ELNS_15FloatRoundStyleE2ESJ_EENS1_15EpilogueDefaultEEEEEvvEEEEvNT_6ParamsE,"aw",@nobits
	.sectionflags	@""
	.align	16
	.zero		1024


//--------------------- .nv.shared.reserved.0     --------------------------
	.section	.nv.shared.reserved.0,"aw",@nobits
	.weak		__nv_reservedSMEM_offset_0_alias
	.size		__nv_reservedSMEM_offset_0_alias, 0, 0
	.other		__nv_reservedSMEM_offset_0_alias,@"STO_CUDA_RESERVED_SHARED STV_DEFAULT"
__nv_reservedSMEM_offset_0_alias:
	.zero		0


//--------------------- .nv.global                --------------------------
	.section	.nv.global,"aw",@nobits
.nv.global:
	.type		_ZN39_INTERNAL_f2ba8840_4_k_cu_ab8ea290_67984cute1_E,@object
	.size		_ZN39_INTERNAL_f2ba8840_4_k_cu_ab8ea290_67984cute1_E,(_ZN39_INTERNAL_f2ba8840_4_k_cu_ab8ea290_67984cuda3std3__45__cpo6cbeginE - _ZN39_INTERNAL_f2ba8840_4_k_cu_ab8ea290_67984cute1_E)
_ZN39_INTERNAL_f2ba8840_4_k_cu_ab8ea290_67984cute1_E:
	.zero		1
	.type		_ZN39_INTERNAL_f2ba8840_4_k_cu_ab8ea290_67984cuda3std3__45__cpo6cbeginE,@object
	.size		_ZN39_INTERNAL_f2ba8840_4_k_cu_ab8ea290_67984cuda3std3__45__cpo6cbeginE,(_ZN39_INTERNAL_f2ba8840_4_k_cu_ab8ea290_67984cuda3std3__48in_placeE - _ZN39_INTERNAL_f2ba8840_4_k_cu_ab8ea290_67984cuda3std3__45__cpo6cbeginE)
_ZN39_INTERNAL_f2ba8840_4_k_cu_ab8ea290_67984cuda3std3__45__cpo6cbeginE:
	.zero		1
	.type		_ZN39_INTERNAL_f2ba8840_4_k_cu_ab8ea290_67984cuda3std3__48in_placeE,@object
	.size		_ZN39_INTERNAL_f2ba8840_4_k_cu_ab8ea290_67984cuda3std3__48in_placeE,(_ZN39_INTERNAL_f2ba8840_4_k_cu_ab8ea290_67984cuda3std6ranges3__45__cpo9iter_moveE - _ZN39_INTERNAL_f2ba8840_4_k_cu_ab8ea290_67984cuda3std3__48in_placeE)
_ZN39_INTERNAL_f2ba8840_4_k_cu_ab8ea290_67984cuda3std3__48in_placeE:
	.zero		1
	.type		_ZN39_INTERNAL_f2ba8840_4_k_cu_ab8ea290_67984cuda3std6ranges3__45__cpo9iter_moveE,@object
	.size		_ZN39_INTERNAL_f2ba8840_4_k_cu_ab8ea290_67984cuda3std6ranges3__45__cpo9iter_moveE,(_ZN39_INTERNAL_f2ba8840_4_k_cu_ab8ea290_67984cuda3std3__45__cpo5beginE - _ZN39_INTERNAL_f2ba8840_4_k_cu_ab8ea290_67984cuda3std6ranges3__45__cpo9iter_moveE)
_ZN39_INTERNAL_f2ba8840_4_k_cu_ab8ea290_67984cuda3std6ranges3__45__cpo9iter_moveE:
	.zero		1
	.type		_ZN39_INTERNAL_f2ba8840_4_k_cu_ab8ea290_67984cuda3std3__45__cpo5beginE,@object
	.size		_ZN39_INTERNAL_f2ba8840_4_k_cu_ab8ea290_67984cuda3std3__45__cpo5beginE,(_ZN39_INTERNAL_f2ba8840_4_k_cu_ab8ea290_67984cuda3std3__441_GLOBAL__N__f2ba8840_4_k_cu_ab8ea290_67986ignoreE - _ZN39_INTERNAL_f2ba8840_4_k_cu_ab8ea290_67984cuda3std3__45__cpo5beginE)
_ZN39_INTERNAL_f2ba8840_4_k_cu_ab8ea290_67984cuda3std3__45__cpo5beginE:
	.zero		1
	.type		_ZN39_INTERNAL_f2ba8840_4_k_cu_ab8ea290_67984cuda3std3__441_GLOBAL__N__f2ba8840_4_k_cu_ab8ea290_67986ignoreE,@object
	.size		_ZN39_INTERNAL_f2ba8840_4_k_cu_ab8ea290_67984cuda3std3__441_GLOBAL__N__f2ba8840_4_k_cu_ab8ea290_67986ignoreE,(_ZN39_INTERNAL_f2ba8840_4_k_cu_ab8ea290_67984cute7productE - _ZN39_INTERNAL_f2ba8840_4_k_cu_ab8ea290_67984cuda3std3__441_GLOBAL__N__f2ba8840_4_k_cu_ab8ea290_67986ignoreE)
_ZN39_INTERNAL_f2ba8840_4_k_cu_ab8ea290_67984cuda3std3__441_GLOBAL__N__f2ba8840_4_k_cu_ab8ea290_67986ignoreE:
	.zero		1
	.type		_ZN39_INTERNAL_f2ba8840_4_k_cu_ab8ea290_67984cute7productE,@object
	.size		_ZN39_INTERNAL_f2ba8840_4_k_cu_ab8ea290_67984cute7productE,(_ZN39_INTERNAL_f2ba8840_4_k_cu_ab8ea290_67984cuda3std3__45__cpo3endE - _ZN39_INTERNAL_f2ba8840_4_k_cu_ab8ea290_67984cute7productE)
_ZN39_INTERNAL_f2ba8840_4_k_cu_ab8ea290_67984cute7productE:
	.zero		1
	.type		_ZN39_INTERNAL_f2ba8840_4_k_cu_ab8ea290_67984cuda3std3__45__cpo3endE,@object
	.size		_ZN39_INTERNAL_f2ba8840_4_k_cu_ab8ea290_67984cuda3std3__45__cpo3endE,(_ZN39_INTERNAL_f2ba8840_4_k_cu_ab8ea290_67984cuda3std3__419piecewise_constructE - _ZN39_INTERNAL_f2ba8840_4_k_cu_ab8ea290_67984cuda3std3__45__cpo3endE)
_ZN39_INTERNAL_f2ba8840_4_k_cu_ab8ea290_67984cuda3std3__45__cpo3endE:
	.zero		1
	.type		_ZN39_INTERNAL_f2ba8840_4_k_cu_ab8ea290_67984cuda3std3__419piecewise_constructE,@object
	.size		_ZN39_INTERNAL_f2ba8840_4_k_cu_ab8ea290_67984cuda3std3__419piecewise_constructE,(_ZN39_INTERNAL_f2ba8840_4_k_cu_ab8ea290_67984cuda3std3__45__cpo4cendE - _ZN39_INTERNAL_f2ba8840_4_k_cu_ab8ea290_67984cuda3std3__419piecewise_constructE)
_ZN39_INTERNAL_f2ba8840_4_k_cu_ab8ea290_67984cuda3std3__419piecewise_constructE:
	.zero		1
	.type		_ZN39_INTERNAL_f2ba8840_4_k_cu_ab8ea290_67984cuda3std3__45__cpo4cendE,@object
	.size		_ZN39_INTERNAL_f2ba8840_4_k_cu_ab8ea290_67984cuda3std3__45__cpo4cendE,(_ZN39_INTERNAL_f2ba8840_4_k_cu_ab8ea290_67984cuda3std6ranges3__45__cpo4swapE - _ZN39_INTERNAL_f2ba8840_4_k_cu_ab8ea290_67984cuda3std3__45__cpo4cendE)
_ZN39_INTERNAL_f2ba8840_4_k_cu_ab8ea290_67984cuda3std3__45__cpo4cendE:
	.zero		1
	.type		_ZN39_INTERNAL_f2ba8840_4_k_cu_ab8ea290_67984cuda3std6ranges3__45__cpo4swapE,@object
	.size		_ZN39_INTERNAL_f2ba8840_4_k_cu_ab8ea290_67984cuda3std6ranges3__45__cpo4swapE,(.L_8 - _ZN39_INTERNAL_f2ba8840_4_k_cu_ab8ea290_67984cuda3std6ranges3__45__cpo4swapE)
_ZN39_INTERNAL_f2ba8840_4_k_cu_ab8ea290_67984cuda3std6ranges3__45__cpo4swapE:
	.zero		1
.L_8:


//--------------------- .nv.constant0._ZN7cutlass13device_kernelINS_4gemm6kernel13GemmUniversalIN4cute5tupleIJiiiiEEENS1_10collective13CollectiveMmaINS1_34MainloopSm90TmaGmmaWarpSpecializedILi3ENS5_IJNS4_1CILi2EEENSA_ILi1EEESC_EEENS1_35KernelTmaWarpSpecializedCooperativeEEENS5_IJNSA_ILi128EEENSA_ILi64EEESG_EEENS_10tfloat32_tENS5_IJlSC_lEEESJ_SK_NS4_8TiledMMAINS4_8MMA_AtomIJNS4_4SM904GMMA29MMA_64x64x8_F32TF32TF32_SS_TNILNSO_7ScaleInE1ELSQ_1EEEEEENS4_6LayoutISD_NS5_IJSC_NSA_ILi0EEESU_EEEEENS5_IJNS4_10UnderscoreESX_SX_EEEEENS4_13SM90_TMA_LOADENS4_14ComposedLayoutINS4_7SwizzleILi3ELi4ELi3EEENS4_18smem_ptr_flag_bitsILi32EEENST_INS5_IJNSA_ILi8EEENSA_ILi32EEEEEENS5_IJS17_SC_EEEEEEEvNS4_8identityENS4_23SM90_TMA_LOAD_MULTICASTES1B_vS1C_EENS_8epilogue10collective6detail29Sm90TmaWarpSpecializedAdapterINS1G_15DefaultEpilogueISJ_SK_SK_NS1F_6thread17LinearCombinationISJ_Li1EffLNS1K_9ScaleType4KindE0ELNS_15FloatRoundStyleE2ESJ_EENS1_15EpilogueDefaultEEEEEvvEEEEvNT_6ParamsE --------------------------
	.section	.nv.constant0._ZN7cutlass13device_kernelINS_4gemm6kernel13GemmUniversalIN4cute5tupleIJiiiiEEENS1_10collective13CollectiveMmaINS1_34MainloopSm90TmaGmmaWarpSpecializedILi3ENS5_IJNS4_1CILi2EEENSA_ILi1EEESC_EEENS1_35KernelTmaWarpSpecializedCooperativeEEENS5_IJNSA_ILi128EEENSA_ILi64EEESG_EEENS_10tfloat32_tENS5_IJlSC_lEEESJ_SK_NS4_8TiledMMAINS4_8MMA_AtomIJNS4_4SM904GMMA29MMA_64x64x8_F32TF32TF32_SS_TNILNSO_7ScaleInE1ELSQ_1EEEEEENS4_6LayoutISD_NS5_IJSC_NSA_ILi0EEESU_EEEEENS5_IJNS4_10UnderscoreESX_SX_EEEEENS4_13SM90_TMA_LOADENS4_14ComposedLayoutINS4_7SwizzleILi3ELi4ELi3EEENS4_18smem_ptr_flag_bitsILi32EEENST_INS5_IJNSA_ILi8EEENSA_ILi32EEEEEENS5_IJS17_SC_EEEEEEEvNS4_8identityENS4_23SM90_TMA_LOAD_MULTICASTES1B_vS1C_EENS_8epilogue10collective6detail29Sm90TmaWarpSpecializedAdapterINS1G_15DefaultEpilogueISJ_SK_SK_NS1F_6thread17LinearCombinationISJ_Li1EffLNS1K_9ScaleType4KindE0ELNS_15FloatRoundStyleE2ESJ_EENS1_15EpilogueDefaultEEEEEvvEEEEvNT_6ParamsE,"a",@progbits
	.sectionflags	@""
	.align	4
.nv.constant0._ZN7cutlass13device_kernelINS_4gemm6kernel13GemmUniversalIN4cute5tupleIJiiiiEEENS1_10collective13CollectiveMmaINS1_34MainloopSm90TmaGmmaWarpSpecializedILi3ENS5_IJNS4_1CILi2EEENSA_ILi1EEESC_EEENS1_35KernelTmaWarpSpecializedCooperativeEEENS5_IJNSA_ILi128EEENSA_ILi64EEESG_EEENS_10tfloat32_tENS5_IJlSC_lEEESJ_SK_NS4_8TiledMMAINS4_8MMA_AtomIJNS4_4SM904GMMA29MMA_64x64x8_F32TF32TF32_SS_TNILNSO_7ScaleInE1ELSQ_1EEEEEENS4_6LayoutISD_NS5_IJSC_NSA_ILi0EEESU_EEEEENS5_IJNS4_10UnderscoreESX_SX_EEEEENS4_13SM90_TMA_LOADENS4_14ComposedLayoutINS4_7SwizzleILi3ELi4ELi3EEENS4_18smem_ptr_flag_bitsILi32EEENST_INS5_IJNSA_ILi8EEENSA_ILi32EEEEEENS5_IJS17_SC_EEEEEEEvNS4_8identityENS4_23SM90_TMA_LOAD_MULTICASTES1B_vS1C_EENS_8epilogue10collective6detail29Sm90TmaWarpSpecializedAdapterINS1G_15DefaultEpilogueISJ_SK_SK_NS1F_6thread17LinearCombinationISJ_Li1EffLNS1K_9ScaleType4KindE0ELNS_15FloatRoundStyleE2ESJ_EENS1_15EpilogueDefaultEEEEEvvEEEEvNT_6ParamsE:
	.zero		1664


//--------------------- SYMBOLS --------------------------

	.type		.nv.reservedSmem.offset0,@object
	.size		.nv.reservedSmem.offset0,0x4
	.type		__assertfail,@function
